	.target	sm_100a

	.elftype	@"ET_EXEC"


//--------------------- .note.nv.tkinfo           --------------------------
	.section	.note.nv.tkinfo,"",@"SHT_NOTE"
	.sectionflags	@"SHF_NOTE_NV_TKINFO"
	.tkinfo
        /*0018*/ 	.word	0x00000002
        /*0030*/ 	.string	""
        /*0030*/ 	.string	"ptxas"
        /*0030*/ 	.string	"Cuda compilation tools, release 13.0, V13.0.88"
        /*0030*/ 	.string	"Build cuda_13.0.r13.0/compiler.36424714_0"
        /*0030*/ 	.string	"-arch sm_100a -m 64 "



//--------------------- .note.nv.cuinfo           --------------------------
	.section	.note.nv.cuinfo,"",@"SHT_NOTE"
	.sectionflags	@"SHF_NOTE_NV_CUINFO"
        /*0018*/ 	.short	0x0002
        /*001a*/ 	.short	0x0064
        /*001c*/ 	.short	0x0082
	.zero		2


//--------------------- .nv.info                  --------------------------
	.section	.nv.info,"",@"SHT_CUDA_INFO"
	.align	4


	//----- nvinfo : EIATTR_REGCOUNT
	.align		4
        /*0000*/ 	.byte	0x04, 0x2f
        /*0002*/ 	.short	(.L_19 - .L_18)
	.align		4
.L_18:
        /*0004*/ 	.word	index@(_ZN7cutlass13device_kernelINS_4gemm6kernel13GemmUniversalIN4cute5tupleIJiiiiEEENS1_10collective13CollectiveMmaINS1_35MainloopSm100TmaUmmaWarpSpecializedILi3ELi2ELi4ENS5_IJNS4_1CILi1EEENSA_ILi2EEESB_EEEEENS5_IJNSA_ILi128EEENSA_ILi64EEESF_EEENS_10bfloat16_tENS5_IJlSB_lEEESI_SJ_NS4_8TiledMMAINS4_8MMA_AtomIJNS4_20SM100_MMA_F16BF16_SSISI_SI_fLi128ELi64ELNS4_4UMMA5MajorE0ELSO_0ELNSN_7ScaleInE0ELSP_0EEEEEENS4_6LayoutINS5_IJSB_SB_SB_EEENS5_IJNSA_ILi0EEESU_SU_EEEEENS5_IJNS4_10UnderscoreESX_SX_EEEEENS4_23SM90_TMA_LOAD_MULTICASTENS4_14ComposedLayoutINS4_7SwizzleILi3ELi4ELi3EEENS4_18smem_ptr_flag_bitsILi16EEENSS_INS5_IJNSA_ILi8EEESG_EEENS5_IJSG_SB_EEEEEEEvNS4_8identityENS4_13SM90_TMA_LOADES1A_vS1B_EENS_8epilogue10collective18CollectiveEpilogueINS1E_23Sm100TmaWarpSpecializedILi3ELi2ELi32ELb1ELb0EEEJSH_NS5_IJNSS_ISF_SB_EENSS_INSA_ILi32EEESB_EEEEESI_SJ_SI_SJ_NS1E_6fusion15FusionCallbacksIS1I_NS1N_17LinearCombinationISI_fSI_fLNS_15FloatRoundStyleE2EEESH_S1M_JEEENS4_5SM1004TMEM4LOAD26SM100_TMEM_LOAD_32dp32b32xES1C_NS11_INS12_ILi2ELi4ELi3EEES15_NSS_INS5_IJS16_S1K_EEENS5_IJS1K_SB_EEEEEEENS4_39AutoVectorizingCopyWithAssumedAlignmentILi128EEENS4_14SM90_TMA_STOREES21_S23_S23_EEEvvEEEEvNT_6ParamsE)
        /*0008*/ 	.word	0x00000079


	//----- nvinfo : EIATTR_FRAME_SIZE
	.align		4
.L_19:
        /*000c*/ 	.byte	0x04, 0x11
        /*000e*/ 	.short	(.L_21 - .L_20)
	.align		4
.L_20:
        /*0010*/ 	.word	index@($__internal_2_$__cuda_sm10x_tcgen05_guardrail_trap_unallocated_columns_being_dealloced)
        /*0014*/ 	.word	0x00000000


	//----- nvinfo : EIATTR_FRAME_SIZE
	.align		4
.L_21:
        /*0018*/ 	.byte	0x04, 0x11
        /*001a*/ 	.short	(.L_23 - .L_22)
	.align		4
.L_22:
        /*001c*/ 	.word	index@($__internal_1_$__cuda_sm10x_tcgen05_guardrail_trap_phase_invalid_during_alloc)
        /*0020*/ 	.word	0x00000000


	//----- nvinfo : EIATTR_FRAME_SIZE
	.align		4
.L_23:
        /*0024*/ 	.byte	0x04, 0x11
        /*0026*/ 	.short	(.L_25 - .L_24)
	.align		4
.L_24:
        /*0028*/ 	.word	index@($__internal_0_$__cuda_sm10x_tcgen05_guardrail_trap_col_being_dealloced_not_returned_by_alloc)
        /*002c*/ 	.word	0x00000000


	//----- nvinfo : EIATTR_FRAME_SIZE
	.align		4
.L_25:
        /*0030*/ 	.byte	0x04, 0x11
        /*0032*/ 	.short	(.L_27 - .L_26)
	.align		4
.L_26:
        /*0034*/ 	.word	index@(_ZN7cutlass13device_kernelINS_4gemm6kernel13GemmUniversalIN4cute5tupleIJiiiiEEENS1_10collective13CollectiveMmaINS1_35MainloopSm100TmaUmmaWarpSpecializedILi3ELi2ELi4ENS5_IJNS4_1CILi1EEENSA_ILi2EEESB_EEEEENS5_IJNSA_ILi128EEENSA_ILi64EEESF_EEENS_10bfloat16_tENS5_IJlSB_lEEESI_SJ_NS4_8TiledMMAINS4_8MMA_AtomIJNS4_20SM100_MMA_F16BF16_SSISI_SI_fLi128ELi64ELNS4_4UMMA5MajorE0ELSO_0ELNSN_7ScaleInE0ELSP_0EEEEEENS4_6LayoutINS5_IJSB_SB_SB_EEENS5_IJNSA_ILi0EEESU_SU_EEEEENS5_IJNS4_10UnderscoreESX_SX_EEEEENS4_23SM90_TMA_LOAD_MULTICASTENS4_14ComposedLayoutINS4_7SwizzleILi3ELi4ELi3EEENS4_18smem_ptr_flag_bitsILi16EEENSS_INS5_IJNSA_ILi8EEESG_EEENS5_IJSG_SB_EEEEEEEvNS4_8identityENS4_13SM90_TMA_LOADES1A_vS1B_EENS_8epilogue10collective18CollectiveEpilogueINS1E_23Sm100TmaWarpSpecializedILi3ELi2ELi32ELb1ELb0EEEJSH_NS5_IJNSS_ISF_SB_EENSS_INSA_ILi32EEESB_EEEEESI_SJ_SI_SJ_NS1E_6fusion15FusionCallbacksIS1I_NS1N_17LinearCombinationISI_fSI_fLNS_15FloatRoundStyleE2EEESH_S1M_JEEENS4_5SM1004TMEM4LOAD26SM100_TMEM_LOAD_32dp32b32xES1C_NS11_INS12_ILi2ELi4ELi3EEES15_NSS_INS5_IJS16_S1K_EEENS5_IJS1K_SB_EEEEEEENS4_39AutoVectorizingCopyWithAssumedAlignmentILi128EEENS4_14SM90_TMA_STOREES21_S23_S23_EEEvvEEEEvNT_6ParamsE)
        /*0038*/ 	.word	0x00000000


	//----- nvinfo : EIATTR_MIN_STACK_SIZE
	.align		4
.L_27:
        /*003c*/ 	.byte	0x04, 0x12
        /*003e*/ 	.short	(.L_29 - .L_28)
	.align		4
.L_28:
        /*0040*/ 	.word	index@(_ZN7cutlass13device_kernelINS_4gemm6kernel13GemmUniversalIN4cute5tupleIJiiiiEEENS1_10collective13CollectiveMmaINS1_35MainloopSm100TmaUmmaWarpSpecializedILi3ELi2ELi4ENS5_IJNS4_1CILi1EEENSA_ILi2EEESB_EEEEENS5_IJNSA_ILi128EEENSA_ILi64EEESF_EEENS_10bfloat16_tENS5_IJlSB_lEEESI_SJ_NS4_8TiledMMAINS4_8MMA_AtomIJNS4_20SM100_MMA_F16BF16_SSISI_SI_fLi128ELi64ELNS4_4UMMA5MajorE0ELSO_0ELNSN_7ScaleInE0ELSP_0EEEEEENS4_6LayoutINS5_IJSB_SB_SB_EEENS5_IJNSA_ILi0EEESU_SU_EEEEENS5_IJNS4_10UnderscoreESX_SX_EEEEENS4_23SM90_TMA_LOAD_MULTICASTENS4_14ComposedLayoutINS4_7SwizzleILi3ELi4ELi3EEENS4_18smem_ptr_flag_bitsILi16EEENSS_INS5_IJNSA_ILi8EEESG_EEENS5_IJSG_SB_EEEEEEEvNS4_8identityENS4_13SM90_TMA_LOADES1A_vS1B_EENS_8epilogue10collective18CollectiveEpilogueINS1E_23Sm100TmaWarpSpecializedILi3ELi2ELi32ELb1ELb0EEEJSH_NS5_IJNSS_ISF_SB_EENSS_INSA_ILi32EEESB_EEEEESI_SJ_SI_SJ_NS1E_6fusion15FusionCallbacksIS1I_NS1N_17LinearCombinationISI_fSI_fLNS_15FloatRoundStyleE2EEESH_S1M_JEEENS4_5SM1004TMEM4LOAD26SM100_TMEM_LOAD_32dp32b32xES1C_NS11_INS12_ILi2ELi4ELi3EEES15_NSS_INS5_IJS16_S1K_EEENS5_IJS1K_SB_EEEEEEENS4_39AutoVectorizingCopyWithAssumedAlignmentILi128EEENS4_14SM90_TMA_STOREES21_S23_S23_EEEvvEEEEvNT_6ParamsE)
        /*0044*/ 	.word	0x00000000
.L_29:


//--------------------- .nv.compat                --------------------------
	.section	.nv.compat,"",@"SHT_CUDA_COMPAT_INFO"
	.align	4
        /*0000*/ 	.byte	0x02, 0x09, 0x01, 0x00, 0x02, 0x02, 0x02, 0x00, 0x02, 0x05, 0x05, 0x00, 0x03, 0x07, 0x01, 0x01
        /*0010*/ 	.byte	0x02, 0x03, 0x01, 0x00, 0x02, 0x06, 0x01, 0x00, 0x04, 0x0b, 0x08, 0x00, 0x09, 0x00, 0x00, 0x00
        /*0020*/ 	.byte	0x00, 0x00, 0x00, 0x00


//--------------------- .nv.info._ZN7cutlass13device_kernelINS_4gemm6kernel13GemmUniversalIN4cute5tupleIJiiiiEEENS1_10collective13CollectiveMmaINS1_35MainloopSm100TmaUmmaWarpSpecializedILi3ELi2ELi4ENS5_IJNS4_1CILi1EEENSA_ILi2EEESB_EEEEENS5_IJNSA_ILi128EEENSA_ILi64EEESF_EEENS_10bfloat16_tENS5_IJlSB_lEEESI_SJ_NS4_8TiledMMAINS4_8MMA_AtomIJNS4_20SM100_MMA_F16BF16_SSISI_SI_fLi128ELi64ELNS4_4UMMA5MajorE0ELSO_0ELNSN_7ScaleInE0ELSP_0EEEEEENS4_6LayoutINS5_IJSB_SB_SB_EEENS5_IJNSA_ILi0EEESU_SU_EEEEENS5_IJNS4_10UnderscoreESX_SX_EEEEENS4_23SM90_TMA_LOAD_MULTICASTENS4_14ComposedLayoutINS4_7SwizzleILi3ELi4ELi3EEENS4_18smem_ptr_flag_bitsILi16EEENSS_INS5_IJNSA_ILi8EEESG_EEENS5_IJSG_SB_EEEEEEEvNS4_8identityENS4_13SM90_TMA_LOADES1A_vS1B_EENS_8epilogue10collective18CollectiveEpilogueINS1E_23Sm100TmaWarpSpecializedILi3ELi2ELi32ELb1ELb0EEEJSH_NS5_IJNSS_ISF_SB_EENSS_INSA_ILi32EEESB_EEEEESI_SJ_SI_SJ_NS1E_6fusion15FusionCallbacksIS1I_NS1N_17LinearCombinationISI_fSI_fLNS_15FloatRoundStyleE2EEESH_S1M_JEEENS4_5SM1004TMEM4LOAD26SM100_TMEM_LOAD_32dp32b32xES1C_NS11_INS12_ILi2ELi4ELi3EEES15_NSS_INS5_IJS16_S1K_EEENS5_IJS1K_SB_EEEEEEENS4_39AutoVectorizingCopyWithAssumedAlignmentILi128EEENS4_14SM90_TMA_STOREES21_S23_S23_EEEvvEEEEvNT_6ParamsE --------------------------
	.section	.nv.info._ZN7cutlass13device_kernelINS_4gemm6kernel13GemmUniversalIN4cute5tupleIJiiiiEEENS1_10collective13CollectiveMmaINS1_35MainloopSm100TmaUmmaWarpSpecializedILi3ELi2ELi4ENS5_IJNS4_1CILi1EEENSA_ILi2EEESB_EEEEENS5_IJNSA_ILi128EEENSA_ILi64EEESF_EEENS_10bfloat16_tENS5_IJlSB_lEEESI_SJ_NS4_8TiledMMAINS4_8MMA_AtomIJNS4_20SM100_MMA_F16BF16_SSISI_SI_fLi128ELi64ELNS4_4UMMA5MajorE0ELSO_0ELNSN_7ScaleInE0ELSP_0EEEEEENS4_6LayoutINS5_IJSB_SB_SB_EEENS5_IJNSA_ILi0EEESU_SU_EEEEENS5_IJNS4_10UnderscoreESX_SX_EEEEENS4_23SM90_TMA_LOAD_MULTICASTENS4_14ComposedLayoutINS4_7SwizzleILi3ELi4ELi3EEENS4_18smem_ptr_flag_bitsILi16EEENSS_INS5_IJNSA_ILi8EEESG_EEENS5_IJSG_SB_EEEEEEEvNS4_8identityENS4_13SM90_TMA_LOADES1A_vS1B_EENS_8epilogue10collective18CollectiveEpilogueINS1E_23Sm100TmaWarpSpecializedILi3ELi2ELi32ELb1ELb0EEEJSH_NS5_IJNSS_ISF_SB_EENSS_INSA_ILi32EEESB_EEEEESI_SJ_SI_SJ_NS1E_6fusion15FusionCallbacksIS1I_NS1N_17LinearCombinationISI_fSI_fLNS_15FloatRoundStyleE2EEESH_S1M_JEEENS4_5SM1004TMEM4LOAD26SM100_TMEM_LOAD_32dp32b32xES1C_NS11_INS12_ILi2ELi4ELi3EEES15_NSS_INS5_IJS16_S1K_EEENS5_IJS1K_SB_EEEEEEENS4_39AutoVectorizingCopyWithAssumedAlignmentILi128EEENS4_14SM90_TMA_STOREES21_S23_S23_EEEvvEEEEvNT_6ParamsE,"",@"SHT_CUDA_INFO"
	.sectionflags	@""
	.align	4


	//----- nvinfo : EIATTR_CUDA_API_VERSION
	.align		4
        /*0000*/ 	.byte	0x04, 0x37
        /*0002*/ 	.short	(.L_31 - .L_30)
.L_30:
        /*0004*/ 	.word	0x00000082


	//----- nvinfo : EIATTR_KPARAM_INFO
	.align		4
.L_31:
        /*0008*/ 	.byte	0x04, 0x17
        /*000a*/ 	.short	(.L_33 - .L_32)
.L_32:
        /*000c*/ 	.word	0x00000000
        /*0010*/ 	.short	0x0000
        /*0012*/ 	.short	0x0000
        /*0014*/ 	.byte	0x00, 0xf0, 0x01, 0x20


	//----- nvinfo : EIATTR_AT_ENTRY_FRAGMENTS
	.align		4
.L_33:
        /*0018*/ 	.byte	0x04, 0x4f
        /*001a*/ 	.short	(.L_35 - .L_34)


	//   ....[0]....
.L_34:
        /*001c*/ 	.word	0x00000006


	//----- nvinfo : EIATTR_RESERVED_SMEM_USED
	.align		4
.L_35:
        /*0020*/ 	.byte	0x01, 0x41
	.zero		2


	//----- nvinfo : EIATTR_SPARSE_MMA_MASK
	.align		4
        /*0024*/ 	.byte	0x03, 0x50
        /*0026*/ 	.short	0x0000


	//----- nvinfo : EIATTR_TCGEN05_1CTA_USED
	.align		4
        /*0028*/ 	.byte	0x01, 0x51
	.zero		2


	//----- nvinfo : EIATTR_MAXREG_COUNT
	.align		4
        /*002c*/ 	.byte	0x03, 0x1b
        /*002e*/ 	.short	0x00ff


	//----- nvinfo : EIATTR_NUM_BARRIERS
	.align		4
        /*0030*/ 	.byte	0x02, 0x4c
        /*0032*/ 	.byte	0x07
	.zero		1


	//----- nvinfo : EIATTR_EXTERNS
	.align		4
        /*0034*/ 	.byte	0x04, 0x0f
        /*0036*/ 	.short	(.L_37 - .L_36)


	//   ....[0]....
	.align		4
.L_36:
        /*0038*/ 	.word	index@(__assertfail)


	//----- nvinfo : EIATTR_MERCURY_ISA_VERSION
	.align		4
.L_37:
        /*003c*/ 	.byte	0x03, 0x5f
        /*003e*/ 	.short	0x0101


	//----- nvinfo : EIATTR_INT_WARP_WIDE_INSTR_OFFSETS
	.align		4
        /*0040*/ 	.byte	0x04, 0x31
        /*0042*/ 	.short	(.L_39 - .L_38)


	//   ....[0]....
.L_38:
        /*0044*/ 	.word	0x00003f30


	//   ....[1]....
        /*0048*/ 	.word	0x00003f50


	//   ....[2]....
        /*004c*/ 	.word	0x00003f80


	//   ....[3]....
        /*0050*/ 	.word	0x00004b50


	//   ....[4]....
        /*0054*/ 	.word	0x00004bd0


	//   ....[5]....
        /*0058*/ 	.word	0x00004cd0


	//   ....[6]....
        /*005c*/ 	.word	0x00004de0


	//----- nvinfo : EIATTR_COOP_GROUP_MASK_REGIDS
	.align		4
.L_39:
        /*0060*/ 	.byte	0x04, 0x29
        /*0062*/ 	.short	(.L_41 - .L_40)


	//   ....[0]....
.L_40:
        /*0064*/ 	.word	0xffffffff


	//   ....[1]....
        /*0068*/ 	.word	0xffffffff


	//   ....[2]....
        /*006c*/ 	.word	0xffffffff


	//   ....[3]....
        /*0070*/ 	.word	0xffffffff


	//   ....[4]....
        /*0074*/ 	.word	0xffffffff


	//   ....[5]....
        /*0078*/ 	.word	0xffffffff


	//   ....[6]....
        /*007c*/ 	.word	0xffffffff


	//   ....[7]....
        /*0080*/ 	.word	0xffffffff


	//   ....[8]....
        /*0084*/ 	.word	0xffffffff


	//   ....[9]....
        /*0088*/ 	.word	0xffffffff


	//   ....[10]....
        /*008c*/ 	.word	0xffffffff


	//   ....[11]....
        /*0090*/ 	.word	0xffffffff


	//   ....[12]....
        /*0094*/ 	.word	0xffffffff


	//   ....[13]....
        /*0098*/ 	.word	0xffffffff


	//----- nvinfo : EIATTR_COOP_GROUP_INSTR_OFFSETS
	.align		4
.L_41:
        /*009c*/ 	.byte	0x04, 0x28
        /*009e*/ 	.short	(.L_43 - .L_42)


	//   ....[0]....
.L_42:
        /*00a0*/ 	.word	0x00000080


	//   ....[1]....
        /*00a4*/ 	.word	0x000004f0


	//   ....[2]....
        /*00a8*/ 	.word	0x00000680


	//   ....[3]....
        /*00ac*/ 	.word	0x00000800


	//   ....[4]....
        /*00b0*/ 	.word	0x00000900


	//   ....[5]....
        /*00b4*/ 	.word	0x00000a70


	//   ....[6]....
        /*00b8*/ 	.word	0x00000c10


	//   ....[7]....
        /*00bc*/ 	.word	0x00000dc0


	//   ....[8]....
        /*00c0*/ 	.word	0x00002190


	//   ....[9]....
        /*00c4*/ 	.word	0x00002fc0


	//   ....[10]....
        /*00c8*/ 	.word	0x000031d0


	//   ....[11]....
        /*00cc*/ 	.word	0x00003200


	//   ....[12]....
        /*00d0*/ 	.word	0x00003e10


	//   ....[13]....
        /*00d4*/ 	.word	0x00004040


	//----- nvinfo : EIATTR_VRC_CTA_INIT_COUNT
	.align		4
.L_43:
        /*00d8*/ 	.byte	0x02, 0x4a
        /*00da*/ 	.byte	0x80
	.zero		1


	//----- nvinfo : EIATTR_SYSCALL_OFFSETS
	.align		4
        /*00dc*/ 	.byte	0x04, 0x46
        /*00de*/ 	.short	(.L_45 - .L_44)


	//   ....[0]....
.L_44:
        /*00e0*/ 	.word	0x00005ad0


	//   ....[1]....
        /*00e4*/ 	.word	0x00005bc0


	//   ....[2]....
        /*00e8*/ 	.word	0x00006460


	//   ....[3]....
        /*00ec*/ 	.word	0x00007130


	//----- nvinfo : EIATTR_MBARRIER_INSTR_OFFSETS
	.align		4
.L_45:
        /*00f0*/ 	.byte	0x04, 0x39
        /*00f2*/ 	.short	(.L_47 - .L_46)


	//   ....[0]....
.L_46:
        /*00f4*/ 	.word	0x00000610
        /*00f8*/ 	.word	0x000000ff
        /*00fc*/ 	.word	0x00000000
        /*0100*/ 	.short	0x0100
        /*0102*/ 	.byte	0x04
	.zero		1


	//   ....[1]....
        /*0104*/ 	.word	0x00000620
        /*0108*/ 	.word	0x000000ff
        /*010c*/ 	.word	0x00000018
        /*0110*/ 	.short	0x0100
        /*0112*/ 	.byte	0x04
	.zero		1


	//   ....[2]....
        /*0114*/ 	.word	0x00000630
        /*0118*/ 	.word	0x000000ff
        /*011c*/ 	.word	0x00000008
        /*0120*/ 	.short	0x0100
        /*0122*/ 	.byte	0x04
	.zero		1


	//   ....[3]....
        /*0124*/ 	.word	0x00000640
        /*0128*/ 	.word	0x000000ff
        /*012c*/ 	.word	0x00000020
        /*0130*/ 	.short	0x0100
        /*0132*/ 	.byte	0x04
	.zero		1


	//   ....[4]....
        /*0134*/ 	.word	0x00000650
        /*0138*/ 	.word	0x000000ff
        /*013c*/ 	.word	0x00000010
        /*0140*/ 	.short	0x0100
        /*0142*/ 	.byte	0x04
	.zero		1


	//   ....[5]....
        /*0144*/ 	.word	0x00000660
        /*0148*/ 	.word	0x000000ff
        /*014c*/ 	.word	0x00000028
        /*0150*/ 	.short	0x0100
        /*0152*/ 	.byte	0x04
	.zero		1


	//   ....[6]....
        /*0154*/ 	.word	0x00000790
        /*0158*/ 	.word	0x000000ff
        /*015c*/ 	.word	0x00000030
        /*0160*/ 	.short	0x0100
        /*0162*/ 	.byte	0x04
	.zero		1


	//   ....[7]....
        /*0164*/ 	.word	0x000007a0
        /*0168*/ 	.word	0x000000ff
        /*016c*/ 	.word	0x00000048
        /*0170*/ 	.short	0x0100
        /*0172*/ 	.byte	0x04
	.zero		1


	//   ....[8]....
        /*0174*/ 	.word	0x000007b0
        /*0178*/ 	.word	0x000000ff
        /*017c*/ 	.word	0x00000038
        /*0180*/ 	.short	0x0100
        /*0182*/ 	.byte	0x04
	.zero		1


	//   ....[9]....
        /*0184*/ 	.word	0x000007c0
        /*0188*/ 	.word	0x000000ff
        /*018c*/ 	.word	0x00000050
        /*0190*/ 	.short	0x0100
        /*0192*/ 	.byte	0x04
	.zero		1


	//   ....[10]....
        /*0194*/ 	.word	0x000007d0
        /*0198*/ 	.word	0x000000ff
        /*019c*/ 	.word	0x00000040
        /*01a0*/ 	.short	0x0100
        /*01a2*/ 	.byte	0x04
	.zero		1


	//   ....[11]....
        /*01a4*/ 	.word	0x000007e0
        /*01a8*/ 	.word	0x000000ff
        /*01ac*/ 	.word	0x00000058
        /*01b0*/ 	.short	0x0100
        /*01b2*/ 	.byte	0x04
	.zero		1


	//   ....[12]....
        /*01b4*/ 	.word	0x000008d0
        /*01b8*/ 	.word	0x000000ff
        /*01bc*/ 	.word	0x00000060
        /*01c0*/ 	.short	0x0100
        /*01c2*/ 	.byte	0x06
	.zero		1


	//   ....[13]....
        /*01c4*/ 	.word	0x000008e0
        /*01c8*/ 	.word	0x000000ff
        /*01cc*/ 	.word	0x00000068
        /*01d0*/ 	.short	0x0100
        /*01d2*/ 	.byte	0x06
	.zero		1


	//   ....[14]....
        /*01d4*/ 	.word	0x00000a20
        /*01d8*/ 	.word	0x000000ff
        /*01dc*/ 	.word	0x00000070
        /*01e0*/ 	.short	0x0100
        /*01e2*/ 	.byte	0x06
	.zero		1


	//   ....[15]....
        /*01e4*/ 	.word	0x00000a30
        /*01e8*/ 	.word	0x000000ff
        /*01ec*/ 	.word	0x00000080
        /*01f0*/ 	.short	0x0100
        /*01f2*/ 	.byte	0x06
	.zero		1


	//   ....[16]....
        /*01f4*/ 	.word	0x00000a40
        /*01f8*/ 	.word	0x000000ff
        /*01fc*/ 	.word	0x00000078
        /*0200*/ 	.short	0x0100
        /*0202*/ 	.byte	0x06
	.zero		1


	//   ....[17]....
        /*0204*/ 	.word	0x00000a50
        /*0208*/ 	.word	0x000000ff
        /*020c*/ 	.word	0x00000088
        /*0210*/ 	.short	0x0100
        /*0212*/ 	.byte	0x06
	.zero		1


	//   ....[18]....
        /*0214*/ 	.word	0x00000b80
        /*0218*/ 	.word	0x000000ff
        /*021c*/ 	.word	0x00000090
        /*0220*/ 	.short	0x0100
        /*0222*/ 	.byte	0x04
	.zero		1


	//   ....[19]....
        /*0224*/ 	.word	0x00000b90
        /*0228*/ 	.word	0x000000ff
        /*022c*/ 	.word	0x000000b0
        /*0230*/ 	.short	0x0100
        /*0232*/ 	.byte	0x04
	.zero		1


	//   ....[20]....
        /*0234*/ 	.word	0x00000ba0
        /*0238*/ 	.word	0x000000ff
        /*023c*/ 	.word	0x00000098
        /*0240*/ 	.short	0x0100
        /*0242*/ 	.byte	0x04
	.zero		1


	//   ....[21]....
        /*0244*/ 	.word	0x00000bb0
        /*0248*/ 	.word	0x000000ff
        /*024c*/ 	.word	0x000000b8
        /*0250*/ 	.short	0x0100
        /*0252*/ 	.byte	0x04
	.zero		1


	//   ....[22]....
        /*0254*/ 	.word	0x00000bc0
        /*0258*/ 	.word	0x000000ff
        /*025c*/ 	.word	0x000000a0
        /*0260*/ 	.short	0x0100
        /*0262*/ 	.byte	0x04
	.zero		1


	//   ....[23]....
        /*0264*/ 	.word	0x00000bd0
        /*0268*/ 	.word	0x000000ff
        /*026c*/ 	.word	0x000000c0
        /*0270*/ 	.short	0x0100
        /*0272*/ 	.byte	0x04
	.zero		1


	//   ....[24]....
        /*0274*/ 	.word	0x00000be0
        /*0278*/ 	.word	0x000000ff
        /*027c*/ 	.word	0x000000a8
        /*0280*/ 	.short	0x0100
        /*0282*/ 	.byte	0x04
	.zero		1


	//   ....[25]....
        /*0284*/ 	.word	0x00000bf0
        /*0288*/ 	.word	0x000000ff
        /*028c*/ 	.word	0x000000c8
        /*0290*/ 	.short	0x0100
        /*0292*/ 	.byte	0x04
	.zero		1


	//   ....[26]....
        /*0294*/ 	.word	0x00000ce0
        /*0298*/ 	.word	0x000000ff
        /*029c*/ 	.word	0x000000d0
        /*02a0*/ 	.short	0x0100
        /*02a2*/ 	.byte	0x04
	.zero		1


	//   ....[27]....
        /*02a4*/ 	.word	0x00000cf0
        /*02a8*/ 	.word	0x000000ff
        /*02ac*/ 	.word	0x000000e0
        /*02b0*/ 	.short	0x0100
        /*02b2*/ 	.byte	0x04
	.zero		1


	//   ....[28]....
        /*02b4*/ 	.word	0x00000d00
        /*02b8*/ 	.word	0x000000ff
        /*02bc*/ 	.word	0x000000d8
        /*02c0*/ 	.short	0x0100
        /*02c2*/ 	.byte	0x04
	.zero		1


	//   ....[29]....
        /*02c4*/ 	.word	0x00000d10
        /*02c8*/ 	.word	0x000000ff
        /*02cc*/ 	.word	0x000000e8
        /*02d0*/ 	.short	0x0100
        /*02d2*/ 	.byte	0x04
	.zero		1


	//   ....[30]....
        /*02d4*/ 	.word	0x00001870
        /*02d8*/ 	.word	0x00000003
        /*02dc*/ 	.word	0x000000e0
        /*02e0*/ 	.short	0x010a
        /*02e2*/ 	.byte	0xff
	.zero		1


	//   ....[31]....
        /*02e4*/ 	.word	0x000018a0
        /*02e8*/ 	.word	0x00000003
        /*02ec*/ 	.word	0x000000d0
        /*02f0*/ 	.short	0x0101
        /*02f2*/ 	.byte	0xff
	.zero		1


	//   ....[32]....
        /*02f4*/ 	.word	0x00001970
        /*02f8*/ 	.word	0x000000ff
        /*02fc*/ 	.word	0x00000018
        /*0300*/ 	.short	0x010a
        /*0302*/ 	.byte	0x04
	.zero		1


	//   ....[33]....
        /*0304*/ 	.word	0x000019f0
        /*0308*/ 	.word	0x000000ff
        /*030c*/ 	.word	0x00000018
        /*0310*/ 	.short	0x010a
        /*0312*/ 	.byte	0x21
	.zero		1


	//   ....[34]....
        /*0314*/ 	.word	0x00001b90
        /*0318*/ 	.word	0x000000ff
        /*031c*/ 	.word	0x00000018
        /*0320*/ 	.short	0x010a
        /*0322*/ 	.byte	0x05
	.zero		1


	//   ....[35]....
        /*0324*/ 	.word	0x00001d80
        /*0328*/ 	.word	0x000000ff
        /*032c*/ 	.word	0x00000068
        /*0330*/ 	.short	0x0101
        /*0332*/ 	.byte	0x15
	.zero		1


	//   ....[36]....
        /*0334*/ 	.word	0x00001da0
        /*0338*/ 	.word	0x000000ff
        /*033c*/ 	.word	0x00000018
        /*0340*/ 	.short	0x010a
        /*0342*/ 	.byte	0x04
	.zero		1


	//   ....[37]....
        /*0344*/ 	.word	0x00001e20
        /*0348*/ 	.word	0x000000ff
        /*034c*/ 	.word	0x00000018
        /*0350*/ 	.short	0x010a
        /*0352*/ 	.byte	0x21
	.zero		1


	//   ....[38]....
        /*0354*/ 	.word	0x00001fb0
        /*0358*/ 	.word	0x000000ff
        /*035c*/ 	.word	0x00000018
        /*0360*/ 	.short	0x010a
        /*0362*/ 	.byte	0x05
	.zero		1


	//   ....[39]....
        /*0364*/ 	.word	0x000021c0
        /*0368*/ 	.word	0x00000003
        /*036c*/ 	.word	0x00000070
        /*0370*/ 	.short	0x010a
        /*0372*/ 	.byte	0xff
	.zero		1


	//   ....[40]....
        /*0374*/ 	.word	0x00002310
        /*0378*/ 	.word	0x00000000
        /*037c*/ 	.word	0x00000000
        /*0380*/ 	.short	0x0101
        /*0382*/ 	.byte	0xff
	.zero		1


	//   ....[41]....
        /*0384*/ 	.word	0x000028d0
        /*0388*/ 	.word	0x000000ff
        /*038c*/ 	.word	0x00000000
        /*0390*/ 	.short	0x010a
        /*0392*/ 	.byte	0x04
	.zero		1


	//   ....[42]....
        /*0394*/ 	.word	0x00002960
        /*0398*/ 	.word	0x000000ff
        /*039c*/ 	.word	0x00000000
        /*03a0*/ 	.short	0x010a
        /*03a2*/ 	.byte	0x05
	.zero		1


	//   ....[43]....
        /*03a4*/ 	.word	0x00002a00
        /*03a8*/ 	.word	0x00000000
        /*03ac*/ 	.word	0x00000000
        /*03b0*/ 	.short	0x010a
        /*03b2*/ 	.byte	0xff
	.zero		1


	//   ....[44]....
        /*03b4*/ 	.word	0x00002b20
        /*03b8*/ 	.word	0x00000002
        /*03bc*/ 	.word	0x000000d0
        /*03c0*/ 	.short	0x010a
        /*03c2*/ 	.byte	0xff
	.zero		1


	//   ....[45]....
        /*03c4*/ 	.word	0x00002b80
        /*03c8*/ 	.word	0x00000004
        /*03cc*/ 	.word	0x00000000
        /*03d0*/ 	.short	0x0101
        /*03d2*/ 	.byte	0xff
	.zero		1


	//   ....[46]....
        /*03d4*/ 	.word	0x00002ba0
        /*03d8*/ 	.word	0x000000ff
        /*03dc*/ 	.word	0x00000080
        /*03e0*/ 	.short	0x010a
        /*03e2*/ 	.byte	0x04
	.zero		1


	//   ....[47]....
        /*03e4*/ 	.word	0x00002cc0
        /*03e8*/ 	.word	0x00000002
        /*03ec*/ 	.word	0x00000070
        /*03f0*/ 	.short	0x010a
        /*03f2*/ 	.byte	0xff
	.zero		1


	//   ....[48]....
        /*03f4*/ 	.word	0x00002dd0
        /*03f8*/ 	.word	0x00000002
        /*03fc*/ 	.word	0x00000000
        /*0400*/ 	.short	0x0101
        /*0402*/ 	.byte	0xff
	.zero		1


	//   ....[49]....
        /*0404*/ 	.word	0x00002e60
        /*0408*/ 	.word	0x000000ff
        /*040c*/ 	.word	0x00000080
        /*0410*/ 	.short	0x0106
        /*0412*/ 	.byte	0x04
	.zero		1


	//   ....[50]....
        /*0414*/ 	.word	0x00002e80
        /*0418*/ 	.word	0x000000ff
        /*041c*/ 	.word	0x00000080
        /*0420*/ 	.short	0x010a
        /*0422*/ 	.byte	0x04
	.zero		1


	//   ....[51]....
        /*0424*/ 	.word	0x00002f10
        /*0428*/ 	.word	0x000000ff
        /*042c*/ 	.word	0x00000080
        /*0430*/ 	.short	0x0106
        /*0432*/ 	.byte	0x07
	.zero		1


	//   ....[52]....
        /*0434*/ 	.word	0x00002f50
        /*0438*/ 	.word	0x00000000
        /*043c*/ 	.word	0x00000080
        /*0440*/ 	.short	0x010a
        /*0442*/ 	.byte	0xff
	.zero		1


	//   ....[53]....
        /*0444*/ 	.word	0x00003520
        /*0448*/ 	.word	0x00000000
        /*044c*/ 	.word	0x00000070
        /*0450*/ 	.short	0x010a
        /*0452*/ 	.byte	0xff
	.zero		1


	//   ....[54]....
        /*0454*/ 	.word	0x00003630
        /*0458*/ 	.word	0x00000003
        /*045c*/ 	.word	0x00000000
        /*0460*/ 	.short	0x0101
        /*0462*/ 	.byte	0xff
	.zero		1


	//   ....[55]....
        /*0464*/ 	.word	0x00003640
        /*0468*/ 	.word	0x000000ff
        /*046c*/ 	.word	0x00000000
        /*0470*/ 	.short	0x010a
        /*0472*/ 	.byte	0x04
	.zero		1


	//   ....[56]....
        /*0474*/ 	.word	0x00003660
        /*0478*/ 	.word	0x000000ff
        /*047c*/ 	.word	0x000000b0
        /*0480*/ 	.short	0x010a
        /*0482*/ 	.byte	0x2d
	.zero		1


	//   ....[57]....
        /*0484*/ 	.word	0x00003730
        /*0488*/ 	.word	0x000000ff
        /*048c*/ 	.word	0x00000000
        /*0490*/ 	.short	0x010a
        /*0492*/ 	.byte	0x07
	.zero		1


	//   ....[58]....
        /*0494*/ 	.word	0x00003870
        /*0498*/ 	.word	0x000000ff
        /*049c*/ 	.word	0x00000000
        /*04a0*/ 	.short	0x010a
        /*04a2*/ 	.byte	0x04
	.zero		1


	//   ....[59]....
        /*04a4*/ 	.word	0x00003c40
        /*04a8*/ 	.word	0x000000ff
        /*04ac*/ 	.word	0x00000000
        /*04b0*/ 	.short	0x010a
        /*04b2*/ 	.byte	0x04
	.zero		1


	//   ....[60]....
        /*04b4*/ 	.word	0x00003cd0
        /*04b8*/ 	.word	0x000000ff
        /*04bc*/ 	.word	0x00000000
        /*04c0*/ 	.short	0x010a
        /*04c2*/ 	.byte	0x05
	.zero		1


	//   ....[61]....
        /*04c4*/ 	.word	0x00003d60
        /*04c8*/ 	.word	0x000000ff
        /*04cc*/ 	.word	0x00000000
        /*04d0*/ 	.short	0x010a
        /*04d2*/ 	.byte	0x05
	.zero		1


	//   ....[62]....
        /*04d4*/ 	.word	0x00003df0
        /*04d8*/ 	.word	0x000000ff
        /*04dc*/ 	.word	0x00000000
        /*04e0*/ 	.short	0x010a
        /*04e2*/ 	.byte	0x04
	.zero		1


	//   ....[63]....
        /*04e4*/ 	.word	0x00004280
        /*04e8*/ 	.word	0x0000000c
        /*04ec*/ 	.word	0x00000070
        /*04f0*/ 	.short	0x010a
        /*04f2*/ 	.byte	0xff
	.zero		1


	//   ....[64]....
        /*04f4*/ 	.word	0x000043f0
        /*04f8*/ 	.word	0x00000000
        /*04fc*/ 	.word	0x00000000
        /*0500*/ 	.short	0x0101
        /*0502*/ 	.byte	0xff
	.zero		1


	//   ....[65]....
        /*0504*/ 	.word	0x00004870
        /*0508*/ 	.word	0x000000ff
        /*050c*/ 	.word	0x00000068
        /*0510*/ 	.short	0x010a
        /*0512*/ 	.byte	0x18
	.zero		1


	//   ....[66]....
        /*0514*/ 	.word	0x00004a30
        /*0518*/ 	.word	0x000000ff
        /*051c*/ 	.word	0x00000048
        /*0520*/ 	.short	0x010a
        /*0522*/ 	.byte	0x04
	.zero		1


	//   ....[67]....
        /*0524*/ 	.word	0x00004c00
        /*0528*/ 	.word	0x000000ff
        /*052c*/ 	.word	0x00000030
        /*0530*/ 	.short	0x010b
        /*0532*/ 	.byte	0x04
	.zero		1


	//   ....[68]....
        /*0534*/ 	.word	0x00004c10
        /*0538*/ 	.word	0x000000ff
        /*053c*/ 	.word	0x00000000
        /*0540*/ 	.short	0x0101
        /*0542*/ 	.byte	0x14
	.zero		1


	//   ....[69]....
        /*0544*/ 	.word	0x00004c20
        /*0548*/ 	.word	0x000000ff
        /*054c*/ 	.word	0x00000048
        /*0550*/ 	.short	0x010a
        /*0552*/ 	.byte	0x05
	.zero		1


	//   ....[70]....
        /*0554*/ 	.word	0x00004e10
        /*0558*/ 	.word	0x000000ff
        /*055c*/ 	.word	0x00000030
        /*0560*/ 	.short	0x010b
        /*0562*/ 	.byte	0x05
	.zero		1


	//   ....[71]....
        /*0564*/ 	.word	0x00004e20
        /*0568*/ 	.word	0x000000ff
        /*056c*/ 	.word	0x00000000
        /*0570*/ 	.short	0x0101
        /*0572*/ 	.byte	0x04
	.zero		1


	//   ....[72]....
        /*0574*/ 	.word	0x00004ec0
        /*0578*/ 	.word	0x000000ff
        /*057c*/ 	.word	0x00000000
        /*0580*/ 	.short	0x010a
        /*0582*/ 	.byte	0x04
	.zero		1


	//   ....[73]....
        /*0584*/ 	.word	0x00004f50
        /*0588*/ 	.word	0x000000ff
        /*058c*/ 	.word	0x00000000
        /*0590*/ 	.short	0x010a
        /*0592*/ 	.byte	0x05
	.zero		1


	//   ....[74]....
        /*0594*/ 	.word	0x00004ff0
        /*0598*/ 	.word	0x00000000
        /*059c*/ 	.word	0x00000000
        /*05a0*/ 	.short	0x010a
        /*05a2*/ 	.byte	0xff
	.zero		1


	//   ....[75]....
        /*05a4*/ 	.word	0x00005340
        /*05a8*/ 	.word	0x00000000
        /*05ac*/ 	.word	0x00000070
        /*05b0*/ 	.short	0x010a
        /*05b2*/ 	.byte	0xff
	.zero		1


	//   ....[76]....
        /*05b4*/ 	.word	0x00005410
        /*05b8*/ 	.word	0x00000000
        /*05bc*/ 	.word	0x00000000
        /*05c0*/ 	.short	0x0101
        /*05c2*/ 	.byte	0xff
	.zero		1


	//   ....[77]....
        /*05c4*/ 	.word	0x000060b0
        /*05c8*/ 	.word	0x00000000
        /*05cc*/ 	.word	0x00000030
        /*05d0*/ 	.short	0x010a
        /*05d2*/ 	.byte	0xff
	.zero		1


	//   ....[78]....
        /*05d4*/ 	.word	0x00006120
        /*05d8*/ 	.word	0x0000006c
        /*05dc*/ 	.word	0x00000090
        /*05e0*/ 	.short	0x010a
        /*05e2*/ 	.byte	0xff
	.zero		1


	//   ....[79]....
        /*05e4*/ 	.word	0x00006210
        /*05e8*/ 	.word	0x00000000
        /*05ec*/ 	.word	0x00000030
        /*05f0*/ 	.short	0x010a
        /*05f2*/ 	.byte	0xff
	.zero		1


	//   ....[80]....
        /*05f4*/ 	.word	0x00006340
        /*05f8*/ 	.word	0x0000006c
        /*05fc*/ 	.word	0x00000090
        /*0600*/ 	.short	0x010a
        /*0602*/ 	.byte	0xff
	.zero		1


	//   ....[81]....
        /*0604*/ 	.word	0x00006e70
        /*0608*/ 	.word	0x00000000
        /*060c*/ 	.word	0x00000000
        /*0610*/ 	.short	0x0101
        /*0612*/ 	.byte	0xff
	.zero		1


	//   ....[82]....
        /*0614*/ 	.word	0x00006e80
        /*0618*/ 	.word	0x00000002
        /*061c*/ 	.word	0x00000030
        /*0620*/ 	.short	0x010a
        /*0622*/ 	.byte	0xff
	.zero		1


	//   ....[83]....
        /*0624*/ 	.word	0x00006f50
        /*0628*/ 	.word	0x00000002
        /*062c*/ 	.word	0x00000030
        /*0630*/ 	.short	0x010a
        /*0632*/ 	.byte	0xff
	.zero		1


	//   ....[84]....
        /*0634*/ 	.word	0x000072d0
        /*0638*/ 	.word	0x000000ff
        /*063c*/ 	.word	0x00000000
        /*0640*/ 	.short	0x0101
        /*0642*/ 	.byte	0x05
	.zero		1


	//   ....[85]....
        /*0644*/ 	.word	0x00007c00
        /*0648*/ 	.word	0x00000002
        /*064c*/ 	.word	0x00000000
        /*0650*/ 	.short	0x0101
        /*0652*/ 	.byte	0xff
	.zero		1


	//   ....[86]....
        /*0654*/ 	.word	0x00007eb0
        /*0658*/ 	.word	0x000000ff
        /*065c*/ 	.word	0x00000000
        /*0660*/ 	.short	0x0101
        /*0662*/ 	.byte	0x04
	.zero		1


	//   ....[87]....
        /*0664*/ 	.word	0x00007ed0
        /*0668*/ 	.word	0x00000003
        /*066c*/ 	.word	0x000000e0
        /*0670*/ 	.short	0x010a
        /*0672*/ 	.byte	0xff
	.zero		1


	//   ....[88]....
        /*0674*/ 	.word	0x00007f30
        /*0678*/ 	.word	0x00000000
        /*067c*/ 	.word	0x00000018
        /*0680*/ 	.short	0x010a
        /*0682*/ 	.byte	0xff
	.zero		1


	//   ....[89]....
        /*0684*/ 	.word	0x00007f90
        /*0688*/ 	.word	0x00000000
        /*068c*/ 	.word	0x00000018
        /*0690*/ 	.short	0x010a
        /*0692*/ 	.byte	0xff
	.zero		1


	//   ....[90]....
        /*0694*/ 	.word	0x00007fe0
        /*0698*/ 	.word	0x00000003
        /*069c*/ 	.word	0x00000070
        /*06a0*/ 	.short	0x010a
        /*06a2*/ 	.byte	0xff
	.zero		1


	//   ....[91]....
        /*06a4*/ 	.word	0x00008040
        /*06a8*/ 	.word	0x00000000
        /*06ac*/ 	.word	0x00000000
        /*06b0*/ 	.short	0x010a
        /*06b2*/ 	.byte	0xff
	.zero		1


	//   ....[92]....
        /*06b4*/ 	.word	0x000080a0
        /*06b8*/ 	.word	0x00000000
        /*06bc*/ 	.word	0x00000000
        /*06c0*/ 	.short	0x010a
        /*06c2*/ 	.byte	0xff
	.zero		1


	//   ....[93]....
        /*06c4*/ 	.word	0x000080f0
        /*06c8*/ 	.word	0x00000002
        /*06cc*/ 	.word	0x000000d0
        /*06d0*/ 	.short	0x010a
        /*06d2*/ 	.byte	0xff
	.zero		1


	//   ....[94]....
        /*06d4*/ 	.word	0x00008150
        /*06d8*/ 	.word	0x00000002
        /*06dc*/ 	.word	0x00000080
        /*06e0*/ 	.short	0x010a
        /*06e2*/ 	.byte	0xff
	.zero		1


	//   ....[95]....
        /*06e4*/ 	.word	0x000081a0
        /*06e8*/ 	.word	0x00000002
        /*06ec*/ 	.word	0x00000070
        /*06f0*/ 	.short	0x010a
        /*06f2*/ 	.byte	0xff
	.zero		1


	//   ....[96]....
        /*06f4*/ 	.word	0x00008200
        /*06f8*/ 	.word	0x00000000
        /*06fc*/ 	.word	0x00000080
        /*0700*/ 	.short	0x010a
        /*0702*/ 	.byte	0xff
	.zero		1


	//   ....[97]....
        /*0704*/ 	.word	0x00008250
        /*0708*/ 	.word	0x00000000
        /*070c*/ 	.word	0x00000070
        /*0710*/ 	.short	0x010a
        /*0712*/ 	.byte	0xff
	.zero		1


	//   ....[98]....
        /*0714*/ 	.word	0x000082b0
        /*0718*/ 	.word	0x00000003
        /*071c*/ 	.word	0x000000b0
        /*0720*/ 	.short	0x010a
        /*0722*/ 	.byte	0xff
	.zero		1


	//   ....[99]....
        /*0724*/ 	.word	0x00008310
        /*0728*/ 	.word	0x00000000
        /*072c*/ 	.word	0x00000000
        /*0730*/ 	.short	0x010a
        /*0732*/ 	.byte	0xff
	.zero		1


	//   ....[100]....
        /*0734*/ 	.word	0x00008370
        /*0738*/ 	.word	0x00000000
        /*073c*/ 	.word	0x00000000
        /*0740*/ 	.short	0x010a
        /*0742*/ 	.byte	0xff
	.zero		1


	//   ....[101]....
        /*0744*/ 	.word	0x000083d0
        /*0748*/ 	.word	0x00000000
        /*074c*/ 	.word	0x00000000
        /*0750*/ 	.short	0x010a
        /*0752*/ 	.byte	0xff
	.zero		1


	//   ....[102]....
        /*0754*/ 	.word	0x00008430
        /*0758*/ 	.word	0x00000000
        /*075c*/ 	.word	0x00000000
        /*0760*/ 	.short	0x010a
        /*0762*/ 	.byte	0xff
	.zero		1


	//   ....[103]....
        /*0764*/ 	.word	0x00008490
        /*0768*/ 	.word	0x00000000
        /*076c*/ 	.word	0x00000000
        /*0770*/ 	.short	0x010a
        /*0772*/ 	.byte	0xff
	.zero		1


	//   ....[104]....
        /*0774*/ 	.word	0x000084e0
        /*0778*/ 	.word	0x0000000c
        /*077c*/ 	.word	0x00000070
        /*0780*/ 	.short	0x010a
        /*0782*/ 	.byte	0xff
	.zero		1


	//   ....[105]....
        /*0784*/ 	.word	0x00008540
        /*0788*/ 	.word	0x00000000
        /*078c*/ 	.word	0x00000068
        /*0790*/ 	.short	0x010a
        /*0792*/ 	.byte	0xff
	.zero		1


	//   ....[106]....
        /*0794*/ 	.word	0x000085a0
        /*0798*/ 	.word	0x00000000
        /*079c*/ 	.word	0x00000048
        /*07a0*/ 	.short	0x010a
        /*07a2*/ 	.byte	0xff
	.zero		1


	//   ....[107]....
        /*07a4*/ 	.word	0x00008600
        /*07a8*/ 	.word	0x00000009
        /*07ac*/ 	.word	0x00000048
        /*07b0*/ 	.short	0x010a
        /*07b2*/ 	.byte	0xff
	.zero		1


	//   ....[108]....
        /*07b4*/ 	.word	0x00008660
        /*07b8*/ 	.word	0x00000000
        /*07bc*/ 	.word	0x00000000
        /*07c0*/ 	.short	0x010a
        /*07c2*/ 	.byte	0xff
	.zero		1


	//   ....[109]....
        /*07c4*/ 	.word	0x000086c0
        /*07c8*/ 	.word	0x00000000
        /*07cc*/ 	.word	0x00000000
        /*07d0*/ 	.short	0x010a
        /*07d2*/ 	.byte	0xff
	.zero		1


	//   ....[110]....
        /*07d4*/ 	.word	0x00008710
        /*07d8*/ 	.word	0x00000000
        /*07dc*/ 	.word	0x00000070
        /*07e0*/ 	.short	0x010a
        /*07e2*/ 	.byte	0xff
	.zero		1


	//   ....[111]....
        /*07e4*/ 	.word	0x00008760
        /*07e8*/ 	.word	0x00000000
        /*07ec*/ 	.word	0x00000030
        /*07f0*/ 	.short	0x010a
        /*07f2*/ 	.byte	0xff
	.zero		1


	//   ....[112]....
        /*07f4*/ 	.word	0x000087b0
        /*07f8*/ 	.word	0x0000006c
        /*07fc*/ 	.word	0x00000090
        /*0800*/ 	.short	0x010a
        /*0802*/ 	.byte	0xff
	.zero		1


	//   ....[113]....
        /*0804*/ 	.word	0x00008800
        /*0808*/ 	.word	0x00000002
        /*080c*/ 	.word	0x00000030
        /*0810*/ 	.short	0x010a
        /*0812*/ 	.byte	0xff
	.zero		1


	//----- nvinfo : EIATTR_NUM_MBARRIERS
	.align		4
.L_47:
        /*0814*/ 	.byte	0x03, 0x38
        /*0816*/ 	.short	0x001e


	//----- nvinfo : EIATTR_EXIT_INSTR_OFFSETS
	.align		4
        /*0818*/ 	.byte	0x04, 0x1c
        /*081a*/ 	.short	(.L_49 - .L_48)


	//   ....[0]....
.L_48:
        /*081c*/ 	.word	0x00002a30


	//   ....[1]....
        /*0820*/ 	.word	0x00002f20


	//   ....[2]....
        /*0824*/ 	.word	0x00002f80


	//   ....[3]....
        /*0828*/ 	.word	0x00004050


	//   ....[4]....
        /*082c*/ 	.word	0x00005020


	//   ....[5]....
        /*0830*/ 	.word	0x00005060


	//   ....[6]....
        /*0834*/ 	.word	0x00007da0


	//   ....[7]....
        /*0838*/ 	.word	0x00007e20


	//   ....[8]....
        /*083c*/ 	.word	0x00007e50


	//   ....[9]....
        /*0840*/ 	.word	0x00007ec0


	//----- nvinfo : EIATTR_MAX_THREADS
	.align		4
.L_49:
        /*0844*/ 	.byte	0x04, 0x05
        /*0846*/ 	.short	(.L_51 - .L_50)
.L_50:
        /*0848*/ 	.word	0x00000100
        /*084c*/ 	.word	0x00000001
        /*0850*/ 	.word	0x00000001


	//----- nvinfo : EIATTR_CRS_STACK_SIZE
	.align		4
.L_51:
        /*0854*/ 	.byte	0x04, 0x1e
        /*0856*/ 	.short	(.L_53 - .L_52)
.L_52:
        /*0858*/ 	.word	0x00000000


	//----- nvinfo : EIATTR_CBANK_PARAM_SIZE
	.align		4
.L_53:
        /*085c*/ 	.byte	0x03, 0x19
        /*085e*/ 	.short	0x0800


	//----- nvinfo : EIATTR_PARAM_CBANK
	.align		4
        /*0860*/ 	.byte	0x04, 0x0a
        /*0862*/ 	.short	(.L_55 - .L_54)
	.align		4
.L_54:
        /*0864*/ 	.word	index@(.nv.constant0._ZN7cutlass13device_kernelINS_4gemm6kernel13GemmUniversalIN4cute5tupleIJiiiiEEENS1_10collective13CollectiveMmaINS1_35MainloopSm100TmaUmmaWarpSpecializedILi3ELi2ELi4ENS5_IJNS4_1CILi1EEENSA_ILi2EEESB_EEEEENS5_IJNSA_ILi128EEENSA_ILi64EEESF_EEENS_10bfloat16_tENS5_IJlSB_lEEESI_SJ_NS4_8TiledMMAINS4_8MMA_AtomIJNS4_20SM100_MMA_F16BF16_SSISI_SI_fLi128ELi64ELNS4_4UMMA5MajorE0ELSO_0ELNSN_7ScaleInE0ELSP_0EEEEEENS4_6LayoutINS5_IJSB_SB_SB_EEENS5_IJNSA_ILi0EEESU_SU_EEEEENS5_IJNS4_10UnderscoreESX_SX_EEEEENS4_23SM90_TMA_LOAD_MULTICASTENS4_14ComposedLayoutINS4_7SwizzleILi3ELi4ELi3EEENS4_18smem_ptr_flag_bitsILi16EEENSS_INS5_IJNSA_ILi8EEESG_EEENS5_IJSG_SB_EEEEEEEvNS4_8identityENS4_13SM90_TMA_LOADES1A_vS1B_EENS_8epilogue10collective18CollectiveEpilogueINS1E_23Sm100TmaWarpSpecializedILi3ELi2ELi32ELb1ELb0EEEJSH_NS5_IJNSS_ISF_SB_EENSS_INSA_ILi32EEESB_EEEEESI_SJ_SI_SJ_NS1E_6fusion15FusionCallbacksIS1I_NS1N_17LinearCombinationISI_fSI_fLNS_15FloatRoundStyleE2EEESH_S1M_JEEENS4_5SM1004TMEM4LOAD26SM100_TMEM_LOAD_32dp32b32xES1C_NS11_INS12_ILi2ELi4ELi3EEES15_NSS_INS5_IJS16_S1K_EEENS5_IJS1K_SB_EEEEEEENS4_39AutoVectorizingCopyWithAssumedAlignmentILi128EEENS4_14SM90_TMA_STOREES21_S23_S23_EEEvvEEEEvNT_6ParamsE)
        /*0868*/ 	.short	0x0380
        /*086a*/ 	.short	0x0800


	//----- nvinfo : EIATTR_SW_WAR
	.align		4
.L_55:
        /*086c*/ 	.byte	0x04, 0x36
        /*086e*/ 	.short	(.L_57 - .L_56)
.L_56:
        /*0870*/ 	.word	0x00000008
.L_57:


//--------------------- .nv.callgraph             --------------------------
	.section	.nv.callgraph,"",@"SHT_CUDA_CALLGRAPH"
	.align	4
	.sectionentsize	8
	.align		4
        /*0000*/ 	.word	0x00000000
	.align		4
        /*0004*/ 	.word	0xffffffff
	.align		4
        /*0008*/ 	.word	index@(_ZN7cutlass13device_kernelINS_4gemm6kernel13GemmUniversalIN4cute5tupleIJiiiiEEENS1_10collective13CollectiveMmaINS1_35MainloopSm100TmaUmmaWarpSpecializedILi3ELi2ELi4ENS5_IJNS4_1CILi1EEENSA_ILi2EEESB_EEEEENS5_IJNSA_ILi128EEENSA_ILi64EEESF_EEENS_10bfloat16_tENS5_IJlSB_lEEESI_SJ_NS4_8TiledMMAINS4_8MMA_AtomIJNS4_20SM100_MMA_F16BF16_SSISI_SI_fLi128ELi64ELNS4_4UMMA5MajorE0ELSO_0ELNSN_7ScaleInE0ELSP_0EEEEEENS4_6LayoutINS5_IJSB_SB_SB_EEENS5_IJNSA_ILi0EEESU_SU_EEEEENS5_IJNS4_10UnderscoreESX_SX_EEEEENS4_23SM90_TMA_LOAD_MULTICASTENS4_14ComposedLayoutINS4_7SwizzleILi3ELi4ELi3EEENS4_18smem_ptr_flag_bitsILi16EEENSS_INS5_IJNSA_ILi8EEESG_EEENS5_IJSG_SB_EEEEEEEvNS4_8identityENS4_13SM90_TMA_LOADES1A_vS1B_EENS_8epilogue10collective18CollectiveEpilogueINS1E_23Sm100TmaWarpSpecializedILi3ELi2ELi32ELb1ELb0EEEJSH_NS5_IJNSS_ISF_SB_EENSS_INSA_ILi32EEESB_EEEEESI_SJ_SI_SJ_NS1E_6fusion15FusionCallbacksIS1I_NS1N_17LinearCombinationISI_fSI_fLNS_15FloatRoundStyleE2EEESH_S1M_JEEENS4_5SM1004TMEM4LOAD26SM100_TMEM_LOAD_32dp32b32xES1C_NS11_INS12_ILi2ELi4ELi3EEES15_NSS_INS5_IJS16_S1K_EEENS5_IJS1K_SB_EEEEEEENS4_39AutoVectorizingCopyWithAssumedAlignmentILi128EEENS4_14SM90_TMA_STOREES21_S23_S23_EEEvvEEEEvNT_6ParamsE)
	.align		4
        /*000c*/ 	.word	index@(__assertfail)
	.align		4
        /*0010*/ 	.word	0x00000000
	.align		4
        /*0014*/ 	.word	0xfffffffe
	.align		4
        /*0018*/ 	.word	0x00000000
	.align		4
        /*001c*/ 	.word	0xfffffffd
	.align		4
        /*0020*/ 	.word	0x00000000
	.align		4
        /*0024*/ 	.word	0xfffffffc


//--------------------- .nv.constant4             --------------------------
	.section	.nv.constant4,"a",@progbits
	.align	8
	.align		8
.nv.constant4:
        /*0000*/ 	.dword	__assertfail
	.align		8
        /*0008*/ 	.dword	__unnamed_1
	.align		8
        /*0010*/ 	.dword	__unnamed_2
	.align		8
        /*0018*/ 	.dword	_ZN39_INTERNAL_ba7494eb_4_k_cu_d7df435a_75944cuda3std3__45__cpo5beginE
	.align		8
        /*0020*/ 	.dword	_ZN39_INTERNAL_ba7494eb_4_k_cu_d7df435a_75944cuda3std3__45__cpo3endE
	.align		8
        /*0028*/ 	.dword	_ZN39_INTERNAL_ba7494eb_4_k_cu_d7df435a_75944cuda3std3__45__cpo6cbeginE
	.align		8
        /*0030*/ 	.dword	_ZN39_INTERNAL_ba7494eb_4_k_cu_d7df435a_75944cuda3std3__45__cpo4cendE
	.align		8
        /*0038*/ 	.dword	_ZN39_INTERNAL_ba7494eb_4_k_cu_d7df435a_75944cuda3std3__441_GLOBAL__N__ba7494eb_4_k_cu_d7df435a_75946ignoreE
	.align		8
        /*0040*/ 	.dword	_ZN39_INTERNAL_ba7494eb_4_k_cu_d7df435a_75944cuda3std3__419piecewise_constructE
	.align		8
        /*0048*/ 	.dword	_ZN39_INTERNAL_ba7494eb_4_k_cu_d7df435a_75944cuda3std3__48in_placeE
	.align		8
        /*0050*/ 	.dword	_ZN39_INTERNAL_ba7494eb_4_k_cu_d7df435a_75944cuda3std6ranges3__45__cpo4swapE
	.align		8
        /*0058*/ 	.dword	_ZN39_INTERNAL_ba7494eb_4_k_cu_d7df435a_75944cuda3std6ranges3__45__cpo9iter_moveE
	.align		8
        /*0060*/ 	.dword	_ZN39_INTERNAL_ba7494eb_4_k_cu_d7df435a_75944cute7productE
	.align		8
        /*0068*/ 	.dword	_ZN39_INTERNAL_ba7494eb_4_k_cu_d7df435a_75944cute1_E
	.align		8
        /*0070*/ 	.dword	$str$25
	.align		8
        /*0078*/ 	.dword	$str$26
	.align		8
        /*0080*/ 	.dword	$str$27
	.align		8
        /*0088*/ 	.dword	$str$28


//--------------------- .text._ZN7cutlass13device_kernelINS_4gemm6kernel13GemmUniversalIN4cute5tupleIJiiiiEEENS1_10collective13CollectiveMmaINS1_35MainloopSm100TmaUmmaWarpSpecializedILi3ELi2ELi4ENS5_IJNS4_1CILi1EEENSA_ILi2EEESB_EEEEENS5_IJNSA_ILi128EEENSA_ILi64EEESF_EEENS_10bfloat16_tENS5_IJlSB_lEEESI_SJ_NS4_8TiledMMAINS4_8MMA_AtomIJNS4_20SM100_MMA_F16BF16_SSISI_SI_fLi128ELi64ELNS4_4UMMA5MajorE0ELSO_0ELNSN_7ScaleInE0ELSP_0EEEEEENS4_6LayoutINS5_IJSB_SB_SB_EEENS5_IJNSA_ILi0EEESU_SU_EEEEENS5_IJNS4_10UnderscoreESX_SX_EEEEENS4_23SM90_TMA_LOAD_MULTICASTENS4_14ComposedLayoutINS4_7SwizzleILi3ELi4ELi3EEENS4_18smem_ptr_flag_bitsILi16EEENSS_INS5_IJNSA_ILi8EEESG_EEENS5_IJSG_SB_EEEEEEEvNS4_8identityENS4_13SM90_TMA_LOADES1A_vS1B_EENS_8epilogue10collective18CollectiveEpilogueINS1E_23Sm100TmaWarpSpecializedILi3ELi2ELi32ELb1ELb0EEEJSH_NS5_IJNSS_ISF_SB_EENSS_INSA_ILi32EEESB_EEEEESI_SJ_SI_SJ_NS1E_6fusion15FusionCallbacksIS1I_NS1N_17LinearCombinationISI_fSI_fLNS_15FloatRoundStyleE2EEESH_S1M_JEEENS4_5SM1004TMEM4LOAD26SM100_TMEM_LOAD_32dp32b32xES1C_NS11_INS12_ILi2ELi4ELi3EEES15_NSS_INS5_IJS16_S1K_EEENS5_IJS1K_SB_EEEEEEENS4_39AutoVectorizingCopyWithAssumedAlignmentILi128EEENS4_14SM90_TMA_STOREES21_S23_S23_EEEvvEEEEvNT_6ParamsE --------------------------
	.section	.text._ZN7cutlass13device_kernelINS_4gemm6kernel13GemmUniversalIN4cute5tupleIJiiiiEEENS1_10collective13CollectiveMmaINS1_35MainloopSm100TmaUmmaWarpSpecializedILi3ELi2ELi4ENS5_IJNS4_1CILi1EEENSA_ILi2EEESB_EEEEENS5_IJNSA_ILi128EEENSA_ILi64EEESF_EEENS_10bfloat16_tENS5_IJlSB_lEEESI_SJ_NS4_8TiledMMAINS4_8MMA_AtomIJNS4_20SM100_MMA_F16BF16_SSISI_SI_fLi128ELi64ELNS4_4UMMA5MajorE0ELSO_0ELNSN_7ScaleInE0ELSP_0EEEEEENS4_6LayoutINS5_IJSB_SB_SB_EEENS5_IJNSA_ILi0EEESU_SU_EEEEENS5_IJNS4_10UnderscoreESX_SX_EEEEENS4_23SM90_TMA_LOAD_MULTICASTENS4_14ComposedLayoutINS4_7SwizzleILi3ELi4ELi3EEENS4_18smem_ptr_flag_bitsILi16EEENSS_INS5_IJNSA_ILi8EEESG_EEENS5_IJSG_SB_EEEEEEEvNS4_8identityENS4_13SM90_TMA_LOADES1A_vS1B_EENS_8epilogue10collective18CollectiveEpilogueINS1E_23Sm100TmaWarpSpecializedILi3ELi2ELi32ELb1ELb0EEEJSH_NS5_IJNSS_ISF_SB_EENSS_INSA_ILi32EEESB_EEEEESI_SJ_SI_SJ_NS1E_6fusion15FusionCallbacksIS1I_NS1N_17LinearCombinationISI_fSI_fLNS_15FloatRoundStyleE2EEESH_S1M_JEEENS4_5SM1004TMEM4LOAD26SM100_TMEM_LOAD_32dp32b32xES1C_NS11_INS12_ILi2ELi4ELi3EEES15_NSS_INS5_IJS16_S1K_EEENS5_IJS1K_SB_EEEEEEENS4_39AutoVectorizingCopyWithAssumedAlignmentILi128EEENS4_14SM90_TMA_STOREES21_S23_S23_EEEvvEEEEvNT_6ParamsE,"ax",@progbits
	.align	128
.text._ZN7cutlass13device_kernelINS_4gemm6kernel13GemmUniversalIN4cute5tupleIJiiiiEEENS1_10collective13CollectiveMmaINS1_35MainloopSm100TmaUmmaWarpSpecializedILi3ELi2ELi4ENS5_IJNS4_1CILi1EEENSA_ILi2EEESB_EEEEENS5_IJNSA_ILi128EEENSA_ILi64EEESF_EEENS_10bfloat16_tENS5_IJlSB_lEEESI_SJ_NS4_8TiledMMAINS4_8MMA_AtomIJNS4_20SM100_MMA_F16BF16_SSISI_SI_fLi128ELi64ELNS4_4UMMA5MajorE0ELSO_0ELNSN_7ScaleInE0ELSP_0EEEEEENS4_6LayoutINS5_IJSB_SB_SB_EEENS5_IJNSA_ILi0EEESU_SU_EEEEENS5_IJNS4_10UnderscoreESX_SX_EEEEENS4_23SM90_TMA_LOAD_MULTICASTENS4_14ComposedLayoutINS4_7SwizzleILi3ELi4ELi3EEENS4_18smem_ptr_flag_bitsILi16EEENSS_INS5_IJNSA_ILi8EEESG_EEENS5_IJSG_SB_EEEEEEEvNS4_8identityENS4_13SM90_TMA_LOADES1A_vS1B_EENS_8epilogue10collective18CollectiveEpilogueINS1E_23Sm100TmaWarpSpecializedILi3ELi2ELi32ELb1ELb0EEEJSH_NS5_IJNSS_ISF_SB_EENSS_INSA_ILi32EEESB_EEEEESI_SJ_SI_SJ_NS1E_6fusion15FusionCallbacksIS1I_NS1N_17LinearCombinationISI_fSI_fLNS_15FloatRoundStyleE2EEESH_S1M_JEEENS4_5SM1004TMEM4LOAD26SM100_TMEM_LOAD_32dp32b32xES1C_NS11_INS12_ILi2ELi4ELi3EEES15_NSS_INS5_IJS16_S1K_EEENS5_IJS1K_SB_EEEEEEENS4_39AutoVectorizingCopyWithAssumedAlignmentILi128EEENS4_14SM90_TMA_STOREES21_S23_S23_EEEvvEEEEvNT_6ParamsE:
        .type           _ZN7cutlass13device_kernelINS_4gemm6kernel13GemmUniversalIN4cute5tupleIJiiiiEEENS1_10collective13CollectiveMmaINS1_35MainloopSm100TmaUmmaWarpSpecializedILi3ELi2ELi4ENS5_IJNS4_1CILi1EEENSA_ILi2EEESB_EEEEENS5_IJNSA_ILi128EEENSA_ILi64EEESF_EEENS_10bfloat16_tENS5_IJlSB_lEEESI_SJ_NS4_8TiledMMAINS4_8MMA_AtomIJNS4_20SM100_MMA_F16BF16_SSISI_SI_fLi128ELi64ELNS4_4UMMA5MajorE0ELSO_0ELNSN_7ScaleInE0ELSP_0EEEEEENS4_6LayoutINS5_IJSB_SB_SB_EEENS5_IJNSA_ILi0EEESU_SU_EEEEENS5_IJNS4_10UnderscoreESX_SX_EEEEENS4_23SM90_TMA_LOAD_MULTICASTENS4_14ComposedLayoutINS4_7SwizzleILi3ELi4ELi3EEENS4_18smem_ptr_flag_bitsILi16EEENSS_INS5_IJNSA_ILi8EEESG_EEENS5_IJSG_SB_EEEEEEEvNS4_8identityENS4_13SM90_TMA_LOADES1A_vS1B_EENS_8epilogue10collective18CollectiveEpilogueINS1E_23Sm100TmaWarpSpecializedILi3ELi2ELi32ELb1ELb0EEEJSH_NS5_IJNSS_ISF_SB_EENSS_INSA_ILi32EEESB_EEEEESI_SJ_SI_SJ_NS1E_6fusion15FusionCallbacksIS1I_NS1N_17LinearCombinationISI_fSI_fLNS_15FloatRoundStyleE2EEESH_S1M_JEEENS4_5SM1004TMEM4LOAD26SM100_TMEM_LOAD_32dp32b32xES1C_NS11_INS12_ILi2ELi4ELi3EEES15_NSS_INS5_IJS16_S1K_EEENS5_IJS1K_SB_EEEEEEENS4_39AutoVectorizingCopyWithAssumedAlignmentILi128EEENS4_14SM90_TMA_STOREES21_S23_S23_EEEvvEEEEvNT_6ParamsE,@function
        .size           _ZN7cutlass13device_kernelINS_4gemm6kernel13GemmUniversalIN4cute5tupleIJiiiiEEENS1_10collective13CollectiveMmaINS1_35MainloopSm100TmaUmmaWarpSpecializedILi3ELi2ELi4ENS5_IJNS4_1CILi1EEENSA_ILi2EEESB_EEEEENS5_IJNSA_ILi128EEENSA_ILi64EEESF_EEENS_10bfloat16_tENS5_IJlSB_lEEESI_SJ_NS4_8TiledMMAINS4_8MMA_AtomIJNS4_20SM100_MMA_F16BF16_SSISI_SI_fLi128ELi64ELNS4_4UMMA5MajorE0ELSO_0ELNSN_7ScaleInE0ELSP_0EEEEEENS4_6LayoutINS5_IJSB_SB_SB_EEENS5_IJNSA_ILi0EEESU_SU_EEEEENS5_IJNS4_10UnderscoreESX_SX_EEEEENS4_23SM90_TMA_LOAD_MULTICASTENS4_14ComposedLayoutINS4_7SwizzleILi3ELi4ELi3EEENS4_18smem_ptr_flag_bitsILi16EEENSS_INS5_IJNSA_ILi8EEESG_EEENS5_IJSG_SB_EEEEEEEvNS4_8identityENS4_13SM90_TMA_LOADES1A_vS1B_EENS_8epilogue10collective18CollectiveEpilogueINS1E_23Sm100TmaWarpSpecializedILi3ELi2ELi32ELb1ELb0EEEJSH_NS5_IJNSS_ISF_SB_EENSS_INSA_ILi32EEESB_EEEEESI_SJ_SI_SJ_NS1E_6fusion15FusionCallbacksIS1I_NS1N_17LinearCombinationISI_fSI_fLNS_15FloatRoundStyleE2EEESH_S1M_JEEENS4_5SM1004TMEM4LOAD26SM100_TMEM_LOAD_32dp32b32xES1C_NS11_INS12_ILi2ELi4ELi3EEES15_NSS_INS5_IJS16_S1K_EEENS5_IJS1K_SB_EEEEEEENS4_39AutoVectorizingCopyWithAssumedAlignmentILi128EEENS4_14SM90_TMA_STOREES21_S23_S23_EEEvvEEEEvNT_6ParamsE,(.L_x_158 - _ZN7cutlass13device_kernelINS_4gemm6kernel13GemmUniversalIN4cute5tupleIJiiiiEEENS1_10collective13CollectiveMmaINS1_35MainloopSm100TmaUmmaWarpSpecializedILi3ELi2ELi4ENS5_IJNS4_1CILi1EEENSA_ILi2EEESB_EEEEENS5_IJNSA_ILi128EEENSA_ILi64EEESF_EEENS_10bfloat16_tENS5_IJlSB_lEEESI_SJ_NS4_8TiledMMAINS4_8MMA_AtomIJNS4_20SM100_MMA_F16BF16_SSISI_SI_fLi128ELi64ELNS4_4UMMA5MajorE0ELSO_0ELNSN_7ScaleInE0ELSP_0EEEEEENS4_6LayoutINS5_IJSB_SB_SB_EEENS5_IJNSA_ILi0EEESU_SU_EEEEENS5_IJNS4_10UnderscoreESX_SX_EEEEENS4_23SM90_TMA_LOAD_MULTICASTENS4_14ComposedLayoutINS4_7SwizzleILi3ELi4ELi3EEENS4_18smem_ptr_flag_bitsILi16EEENSS_INS5_IJNSA_ILi8EEESG_EEENS5_IJSG_SB_EEEEEEEvNS4_8identityENS4_13SM90_TMA_LOADES1A_vS1B_EENS_8epilogue10collective18CollectiveEpilogueINS1E_23Sm100TmaWarpSpecializedILi3ELi2ELi32ELb1ELb0EEEJSH_NS5_IJNSS_ISF_SB_EENSS_INSA_ILi32EEESB_EEEEESI_SJ_SI_SJ_NS1E_6fusion15FusionCallbacksIS1I_NS1N_17LinearCombinationISI_fSI_fLNS_15FloatRoundStyleE2EEESH_S1M_JEEENS4_5SM1004TMEM4LOAD26SM100_TMEM_LOAD_32dp32b32xES1C_NS11_INS12_ILi2ELi4ELi3EEES15_NSS_INS5_IJS16_S1K_EEENS5_IJS1K_SB_EEEEEEENS4_39AutoVectorizingCopyWithAssumedAlignmentILi128EEENS4_14SM90_TMA_STOREES21_S23_S23_EEEvvEEEEvNT_6ParamsE)
        .other          _ZN7cutlass13device_kernelINS_4gemm6kernel13GemmUniversalIN4cute5tupleIJiiiiEEENS1_10collective13CollectiveMmaINS1_35MainloopSm100TmaUmmaWarpSpecializedILi3ELi2ELi4ENS5_IJNS4_1CILi1EEENSA_ILi2EEESB_EEEEENS5_IJNSA_ILi128EEENSA_ILi64EEESF_EEENS_10bfloat16_tENS5_IJlSB_lEEESI_SJ_NS4_8TiledMMAINS4_8MMA_AtomIJNS4_20SM100_MMA_F16BF16_SSISI_SI_fLi128ELi64ELNS4_4UMMA5MajorE0ELSO_0ELNSN_7ScaleInE0ELSP_0EEEEEENS4_6LayoutINS5_IJSB_SB_SB_EEENS5_IJNSA_ILi0EEESU_SU_EEEEENS5_IJNS4_10UnderscoreESX_SX_EEEEENS4_23SM90_TMA_LOAD_MULTICASTENS4_14ComposedLayoutINS4_7SwizzleILi3ELi4ELi3EEENS4_18smem_ptr_flag_bitsILi16EEENSS_INS5_IJNSA_ILi8EEESG_EEENS5_IJSG_SB_EEEEEEEvNS4_8identityENS4_13SM90_TMA_LOADES1A_vS1B_EENS_8epilogue10collective18CollectiveEpilogueINS1E_23Sm100TmaWarpSpecializedILi3ELi2ELi32ELb1ELb0EEEJSH_NS5_IJNSS_ISF_SB_EENSS_INSA_ILi32EEESB_EEEEESI_SJ_SI_SJ_NS1E_6fusion15FusionCallbacksIS1I_NS1N_17LinearCombinationISI_fSI_fLNS_15FloatRoundStyleE2EEESH_S1M_JEEENS4_5SM1004TMEM4LOAD26SM100_TMEM_LOAD_32dp32b32xES1C_NS11_INS12_ILi2ELi4ELi3EEES15_NSS_INS5_IJS16_S1K_EEENS5_IJS1K_SB_EEEEEEENS4_39AutoVectorizingCopyWithAssumedAlignmentILi128EEENS4_14SM90_TMA_STOREES21_S23_S23_EEEvvEEEEvNT_6ParamsE,@"STO_CUDA_ENTRY STV_DEFAULT"
_ZN7cutlass13device_kernelINS_4gemm6kernel13GemmUniversalIN4cute5tupleIJiiiiEEENS1_10collective13CollectiveMmaINS1_35MainloopSm100TmaUmmaWarpSpecializedILi3ELi2ELi4ENS5_IJNS4_1CILi1EEENSA_ILi2EEESB_EEEEENS5_IJNSA_ILi128EEENSA_ILi64EEESF_EEENS_10bfloat16_tENS5_IJlSB_lEEESI_SJ_NS4_8TiledMMAINS4_8MMA_AtomIJNS4_20SM100_MMA_F16BF16_SSISI_SI_fLi128ELi64ELNS4_4UMMA5MajorE0ELSO_0ELNSN_7ScaleInE0ELSP_0EEEEEENS4_6LayoutINS5_IJSB_SB_SB_EEENS5_IJNSA_ILi0EEESU_SU_EEEEENS5_IJNS4_10UnderscoreESX_SX_EEEEENS4_23SM90_TMA_LOAD_MULTICASTENS4_14ComposedLayoutINS4_7SwizzleILi3ELi4ELi3EEENS4_18smem_ptr_flag_bitsILi16EEENSS_INS5_IJNSA_ILi8EEESG_EEENS5_IJSG_SB_EEEEEEEvNS4_8identityENS4_13SM90_TMA_LOADES1A_vS1B_EENS_8epilogue10collective18CollectiveEpilogueINS1E_23Sm100TmaWarpSpecializedILi3ELi2ELi32ELb1ELb0EEEJSH_NS5_IJNSS_ISF_SB_EENSS_INSA_ILi32EEESB_EEEEESI_SJ_SI_SJ_NS1E_6fusion15FusionCallbacksIS1I_NS1N_17LinearCombinationISI_fSI_fLNS_15FloatRoundStyleE2EEESH_S1M_JEEENS4_5SM1004TMEM4LOAD26SM100_TMEM_LOAD_32dp32b32xES1C_NS11_INS12_ILi2ELi4ELi3EEES15_NSS_INS5_IJS16_S1K_EEENS5_IJS1K_SB_EEEEEEENS4_39AutoVectorizingCopyWithAssumedAlignmentILi128EEENS4_14SM90_TMA_STOREES21_S23_S23_EEEvvEEEEvNT_6ParamsE:
[----:B------:R-:W1:Y:S01]  /*0000*/  LDC R1, c[0x0][0x37c] ;  /* 0x0000df00ff017b82 */ /* 0x000e620000000800 */
[----:B------:R-:W2:Y:S01]  /*0010*/  S2R R91, SR_TID.X ;  /* 0x00000000005b7919 */ /* 0x000ea20000002100 */
[----:B------:R-:W3:Y:S01]  /*0020*/  LDCU.64 UR8, c[0x0][0x890] ;  /* 0x00011200ff0877ac */ /* 0x000ee20008000a00 */
[----:B------:R-:W-:Y:S02]  /*0030*/  PRMT R84, RZ, 0x7610, R84 ;  /* 0x00007610ff547816 */ /* 0x000fe40000000054 */
[----:B------:R-:W-:Y:S01]  /*0040*/  ELECT P3, URZ, PT ;  /* 0x0000000000ff782f */ /* 0x000fe20003860000 */
[----:B---3--:R-:W-:-:S04]  /*0050*/  UISETP.NE.U32.AND UP0, UPT, UR8, URZ, UPT ;  /* 0x000000ff0800728c */ /* 0x008fc8000bf05070 */
[----:B------:R-:W-:Y:S01]  /*0060*/  UISETP.NE.AND.EX UP0, UPT, UR9, URZ, UPT, UP0 ;  /* 0x000000ff0900728c */ /* 0x000fe2000bf05300 */
[----:B--2---:R-:W-:-:S05]  /*0070*/  SHF.R.U32.HI R85, RZ, 0x5, R91 ;  /* 0x00000005ff557819 */ /* 0x004fca000001165b */
[----:B------:R-:W2:Y:S02]  /*0080*/  SHFL.IDX PT, R0, R85, RZ, 0x1f ;  /* 0x00001fff55007589 */ /* 0x000ea400000e0000 */
[----:B--2---:R-:W-:Y:S01]  /*0090*/  R2UR UR22, R0 ;  /* 0x00000000001672ca */ /* 0x004fe200000e0000 */
[----:B-1----:R-:W-:-:S14]  /*00a0*/  BRA.U UP0, `(.L_x_0) ;  /* 0x0000000100307547 */ /* 0x002fdc000b800000 */
[----:B------:R-:W1:Y:S02]  /*00b0*/  LDCU.64 UR4, c[0x0][0x888] ;  /* 0x00011100ff0477ac */ /* 0x000e640008000a00 */
[----:B-1----:R-:W-:-:S04]  /*00c0*/  UISETP.NE.U32.AND UP0, UPT, UR4, URZ, UPT ;  /* 0x000000ff0400728c */ /* 0x002fc8000bf05070 */
[----:B------:R-:W-:-:S09]  /*00d0*/  UISETP.NE.AND.EX UP0, UPT, UR5, URZ, UPT, UP0 ;  /* 0x000000ff0500728c */ /* 0x000fd2000bf05300 */
[----:B------:R-:W-:Y:S05]  /*00e0*/  BRA.U !UP0, `(.L_x_1) ;  /* 0x0000000108147547 */ /* 0x000fea000b800000 */
[----:B------:R-:W1:Y:S01]  /*00f0*/  LDC.64 R2, c[0x0][0x888] ;  /* 0x00022200ff027b82 */ /* 0x000e620000000a00 */
[----:B------:R-:W1:Y:S02]  /*0100*/  LDCU.64 UR4, c[0x0][0x358] ;  /* 0x00006b00ff0477ac */ /* 0x000e640008000a00 */
[----:B-1----:R1:W5:Y:S01]  /*0110*/  LDG.E R41, desc[UR4][R2.64] ;  /* 0x0000000402297981 */ /* 0x002362000c1e1900 */
[----:B------:R-:W-:Y:S01]  /*0120*/  HFMA2 R84, -RZ, RZ, 0, 5.9604644775390625e-08 ;  /* 0x00000001ff547431 */ /* 0x000fe200000001ff */
[----:B------:R-:W-:Y:S05]  /*0130*/  BRA `(.L_x_0) ;  /* 0x00000000000c7947 */ /* 0x000fea0003800000 */
.L_x_1:
[----:B------:R-:W1:Y:S01]  /*0140*/  LDCU UR4, c[0x0][0x880] ;  /* 0x00011000ff0477ac */ /* 0x000e620008000800 */
[----:B------:R-:W-:Y:S01]  /*0150*/  HFMA2 R84, -RZ, RZ, 0, 5.9604644775390625e-08 ;  /* 0x00000001ff547431 */ /* 0x000fe200000001ff */
[----:B-1----:R-:W-:-:S07]  /*0160*/  MOV R41, UR4 ;  /* 0x0000000400297c02 */ /* 0x002fce0008000f00 */
.L_x_0:
[----:B------:R-:W2:Y:S02]  /*0170*/  LDCU.64 UR4, c[0x0][0x8b0] ;  /* 0x00011600ff0477ac */ /* 0x000ea40008000a00 */
[----:B--2---:R-:W-:-:S04]  /*0180*/  UISETP.NE.U32.AND UP0, UPT, UR4, URZ, UPT ;  /* 0x000000ff0400728c */ /* 0x004fc8000bf05070 */
[----:B------:R-:W-:-:S09]  /*0190*/  UISETP.NE.AND.EX UP0, UPT, UR5, URZ, UPT, UP0 ;  /* 0x000000ff0500728c */ /* 0x000fd2000bf05300 */
[----:B------:R-:W-:Y:S05]  /*01a0*/  BRA.U UP0, `(.L_x_2) ;  /* 0x0000000100287547 */ /* 0x000fea000b800000 */
[----:B------:R-:W2:Y:S02]  /*01b0*/  LDCU.64 UR4, c[0x0][0x8a8] ;  /* 0x00011500ff0477ac */ /* 0x000ea40008000a00 */
[----:B--2---:R-:W-:-:S04]  /*01c0*/  UISETP.NE.U32.AND UP0, UPT, UR4, URZ, UPT ;  /* 0x000000ff0400728c */ /* 0x004fc8000bf05070 */
[----:B------:R-:W-:-:S09]  /*01d0*/  UISETP.NE.AND.EX UP0, UPT, UR5, URZ, UPT, UP0 ;  /* 0x000000ff0500728c */ /* 0x000fd2000bf05300 */
[----:B------:R-:W-:Y:S05]  /*01e0*/  BRA.U !UP0, `(.L_x_3) ;  /* 0x0000000108107547 */ /* 0x000fea000b800000 */
[----:B------:R-:W2:Y:S01]  /*01f0*/  LDC.64 R38, c[0x0][0x8a8] ;  /* 0x00022a00ff267b82 */ /* 0x000ea20000000a00 */
[----:B------:R-:W2:Y:S02]  /*0200*/  LDCU.64 UR4, c[0x0][0x358] ;  /* 0x00006b00ff0477ac */ /* 0x000ea40008000a00 */
[----:B--2---:R2:W5:Y:S01]  /*0210*/  LDG.E R38, desc[UR4][R38.64] ;  /* 0x0000000426267981 */ /* 0x004562000c1e1900 */
[----:B------:R-:W-:Y:S05]  /*0220*/  BRA `(.L_x_2) ;  /* 0x0000000000087947 */ /* 0x000fea0003800000 */
.L_x_3:
[----:B------:R-:W2:Y:S02]  /*0230*/  LDCU UR4, c[0x0][0x8a0] ;  /* 0x00011400ff0477ac */ /* 0x000ea40008000800 */
[----:B--2---:R-:W-:Y:S02]  /*0240*/  MOV R38, UR4 ;  /* 0x0000000400267c02 */ /* 0x004fe40008000f00 */
.L_x_2:
[----:B------:R-:W-:Y:S01]  /*0250*/  IMAD.U32 R0, RZ, RZ, UR22 ;  /* 0x00000016ff007e24 */ /* 0x000fe2000f8e00ff */
[----:B------:R-:W-:Y:S04]  /*0260*/  BSSY.RECONVERGENT B0, `(.L_x_4) ;  /* 0x000000c000007945 */ /* 0x000fe80003800200 */
[C---:B------:R-:W-:Y:S02]  /*0270*/  ISETP.NE.OR P1, PT, R0.reuse, 0x1, !P3 ;  /* 0x000000010000780c */ /* 0x040fe40005f25670 */
[----:B------:R-:W-:-:S11]  /*0280*/  ISETP.NE.OR P0, PT, R0, 0x3, !P3 ;  /* 0x000000030000780c */ /* 0x000fd60005f05670 */
[----:B------:R-:W-:Y:S05]  /*0290*/  @P1 BRA `(.L_x_5) ;  /* 0x0000000000201947 */ /* 0x000fea0003800000 */
[----:B------:R-:W3:Y:S02]  /*02a0*/  LDCU.64 UR4, c[0x0][0x348] ;  /* 0x00006900ff0477ac */ /* 0x000ee40008000a00 */
[----:B---3--:R-:W-:Y:S02]  /*02b0*/  UIADD3 UR6, UP1, UPT, UR4, 0x80, URZ ;  /* 0x0000008004067890 */ /* 0x008fe4000ff3e0ff */
[----:B------:R-:W-:Y:S02]  /*02c0*/  UIADD3 UR4, UP0, UPT, UR4, 0x180, URZ ;  /* 0x0000018004047890 */ /* 0x000fe4000ff1e0ff */
[----:B------:R-:W-:Y:S02]  /*02d0*/  UIADD3.X UR7, UPT, UPT, URZ, UR5, URZ, UP1, !UPT ;  /* 0x00000005ff077290 */ /* 0x000fe40008ffe4ff */
[----:B------:R-:W-:-:S07]  /*02e0*/  UIADD3.X UR5, UPT, UPT, URZ, UR5, URZ, UP0, !UPT ;  /* 0x00000005ff057290 */ /* 0x000fce00087fe4ff */
[----:B------:R3:W-:Y:S02]  /*02f0*/  UTMACCTL.PF [UR6] ;  /* 0x00000000060079b9 */ /* 0x0007e40008040000 */
[----:B------:R3:W-:Y:S02]  /*0300*/  UTMACCTL.PF [UR4] ;  /* 0x00000000040079b9 */ /* 0x0007e40008040000 */
[----:B---3--:R-:W-:Y:S01]  /*0310*/  NOP ;  /* 0x0000000000007918 */ /* 0x008fe20000000000 */
.L_x_5:
[----:B------:R-:W-:Y:S05]  /*0320*/  BSYNC.RECONVERGENT B0 ;  /* 0x0000000000007941 */ /* 0x000fea0003800200 */
.L_x_4:
[----:B------:R-:W-:Y:S04]  /*0330*/  BSSY.RECONVERGENT B0, `(.L_x_6) ;  /* 0x000000a000007945 */ /* 0x000fe80003800200 */
        /* <DEDUP_REMOVED lines=9> */
.L_x_7:
[----:B------:R-:W-:Y:S05]  /*03d0*/  BSYNC.RECONVERGENT B0 ;  /* 0x0000000000007941 */ /* 0x000fea0003800200 */
.L_x_6:
[----:B------:R-:W3:Y:S01]  /*03e0*/  LDCU.64 UR4, c[0x0][0x888] ;  /* 0x00011100ff0477ac */ /* 0x000ee20008000a00 */
[----:B------:R-:W-:Y:S02]  /*03f0*/  UISETP.EQ.U32.AND UP1, UPT, UR8, URZ, UPT ;  /* 0x000000ff0800728c */ /* 0x000fe4000bf22070 */
[----:B------:R-:W-:Y:S02]  /*0400*/  UPLOP3.LUT UP3, UPT, UPT, UPT, UPT, 0x80, 0x8 ;  /* 0x000000000008789c */ /* 0x000fe40003f6f070 */
[----:B---3--:R-:W-:-:S04]  /*0410*/  UISETP.NE.U32.AND UP0, UPT, UR4, URZ, UPT ;  /* 0x000000ff0400728c */ /* 0x008fc8000bf05070 */
[----:B------:R-:W-:-:S04]  /*0420*/  UISETP.NE.AND.EX UP0, UPT, UR5, URZ, UPT, UP0 ;  /* 0x000000ff0500728c */ /* 0x000fc8000bf05300 */
[----:B------:R-:W-:-:S04]  /*0430*/  UISETP.EQ.OR.EX UP2, UPT, UR9, URZ, !UP0, UP1 ;  /* 0x000000ff0900728c */ /* 0x000fc8000c742710 */
[----:B------:R-:W-:-:S06]  /*0440*/  UP2UR UR4, UPR, URZ, 0x4 ;  /* 0x00000004ff047883 */ /* 0x000fcc0008000000 */
[----:B------:R-:W-:Y:S01]  /*0450*/  MOV R88, UR4 ;  /* 0x0000000400587c02 */ /* 0x000fe20008000f00 */
[----:B------:R-:W-:Y:S06]  /*0460*/  BRA.U !UP2, `(.L_x_8) ;  /* 0x000000010a207547 */ /* 0x000fec000b800000 */
[----:B------:R-:W-:Y:S01]  /*0470*/  UISETP.NE.U32.AND UP1, UPT, UR8, URZ, UPT ;  /* 0x000000ff0800728c */ /* 0x000fe2000bf25070 */
[----:B-----5:R-:W-:Y:S01]  /*0480*/  FSETP.NEU.AND P0, PT, R41, RZ, PT ;  /* 0x000000ff2900720b */ /* 0x020fe20003f0d000 */
[----:B------:R-:W-:Y:S02]  /*0490*/  USEL UR4, URZ, 0xffffffff, UP0 ;  /* 0xffffffffff047887 */ /* 0x000fe40008000000 */
[----:B------:R-:W-:-:S10]  /*04a0*/  UISETP.NE.AND.EX UP1, UPT, UR9, URZ, UPT, UP1 ;  /* 0x000000ff0900728c */ /* 0x000fd4000bf25310 */
[----:B------:R-:W-:Y:S01]  /*04b0*/  VOTEU.ANY UP0, P0 ;  /* 0x0000000000ff7886 */ /* 0x000fe20000000100 */
[----:B------:R-:W-:-:S04]  /*04c0*/  @!UP1 USEL UR4, URZ, 0xffffffff, UP0 ;  /* 0xffffffffff049887 */ /* 0x000fc80008000000 */
[----:B------:R-:W-:-:S04]  /*04d0*/  ULOP3.LUT UR4, UR4, 0x1, URZ, 0xc0, !UPT ;  /* 0x0000000104047892 */ /* 0x000fc8000f8ec0ff */
[----:B------:R-:W-:-:S11]  /*04e0*/  UISETP.NE.U32.AND UP3, UPT, UR4, 0x1, UPT ;  /* 0x000000010400788c */ /* 0x000fd6000bf65070 */
.L_x_8:
[----:B-1----:R-:W1:Y:S01]  /*04f0*/  SHFL.IDX PT, R2, R85, RZ, 0x1f ;  /* 0x00001fff55027589 */ /* 0x002e6200000e0000 */
[----:B------:R-:W-:-:S04]  /*0500*/  UISETP.NE.AND UP0, UPT, UR22, 0x2, UPT ;  /* 0x000000021600788c */ /* 0x000fc8000bf05270 */
[----:B------:R-:W-:Y:S01]  /*0510*/  USEL UR37, URZ, 0x1, UP0 ;  /* 0x00000001ff257887 */ /* 0x000fe20008000000 */
[----:B-1----:R-:W-:-:S13]  /*0520*/  ISETP.NE.AND P0, PT, R2, RZ, PT ;  /* 0x000000ff0200720c */ /* 0x002fda0003f05270 */
[----:B------:R-:W-:Y:S05]  /*0530*/  @P0 BRA `(.L_x_9) ;  /* 0x0000000000500947 */ /* 0x000fea0003800000 */
[----:B------:R-:W1:Y:S01]  /*0540*/  S2UR UR4, SR_CgaCtaId ;  /* 0x00000000000479c3 */ /* 0x000e620000008800 */
[----:B------:R-:W-:Y:S01]  /*0550*/  UMOV UR5, 0x400 ;  /* 0x0000040000057882 */ /* 0x000fe20000000000 */
[----:B------:R-:W-:Y:S01]  /*0560*/  UMOV UR8, 0x1 ;  /* 0x0000000100087882 */ /* 0x000fe20000000000 */
[----:B------:R-:W-:Y:S01]  /*0570*/  UMOV UR6, 0x2 ;  /* 0x0000000200067882 */ /* 0x000fe20000000000 */
[----:B------:R-:W-:-:S04]  /*0580*/  UIADD3 UR8, UPT, UPT, -UR8, 0x100000, URZ ;  /* 0x0010000008087890 */ /* 0x000fc8000fffe1ff */
[----:B------:R-:W-:Y:S02]  /*0590*/  USHF.L.U32 UR9, UR8, 0xb, URZ ;  /* 0x0000000b08097899 */ /* 0x000fe400080006ff */
[----:B------:R-:W-:Y:S02]  /*05a0*/  USHF.L.U32 UR8, UR8, 0x1, URZ ;  /* 0x0000000108087899 */ /* 0x000fe400080006ff */
[----:B------:R-:W-:-:S04]  /*05b0*/  UIADD3 UR6, UPT, UPT, -UR6, 0x100000, URZ ;  /* 0x0010000006067890 */ /* 0x000fc8000fffe1ff */
[----:B------:R-:W-:Y:S02]  /*05c0*/  USHF.L.U32 UR7, UR6, 0xb, URZ ;  /* 0x0000000b06077899 */ /* 0x000fe400080006ff */
[----:B------:R-:W-:Y:S01]  /*05d0*/  USHF.L.U32 UR6, UR6, 0x1, URZ ;  /* 0x0000000106067899 */ /* 0x000fe200080006ff */
[----:B------:R-:W-:Y:S01]  /*05e0*/  ELECT P0, URZ, PT ;  /* 0x0000000000ff782f */ /* 0x000fe20003800000 */
[----:B-1----:R-:W-:Y:S01]  /*05f0*/  ULEA UR4, UR4, UR5, 0x18 ;  /* 0x0000000504047291 */ /* 0x002fe2000f8ec0ff */
[----:B------:R-:W1:Y:S11]  /*0600*/  FENCE.VIEW.ASYNC.S ;  /* 0x00000000000073c6 */ /* 0x000e760000000000 */
[----:B-1----:R1:W3:Y:S01]  /*0610*/  SYNCS.EXCH.64 URZ, [UR4], UR8 ;  /* 0x0000000804ff75b2 */ /* 0x0022e20008000100 */
[----:B------:R1:W4:Y:S01]  /*0620*/  SYNCS.EXCH.64 URZ, [UR4+0x18], UR6 ;  /* 0x0000180604ff75b2 */ /* 0x0003220008000100 */
[----:B------:R1:W1:Y:S01]  /*0630*/  SYNCS.EXCH.64 URZ, [UR4+0x8], UR8 ;  /* 0x0000080804ff75b2 */ /* 0x0002620008000100 */
[----:B------:R1:W1:Y:S01]  /*0640*/  SYNCS.EXCH.64 URZ, [UR4+0x20], UR6 ;  /* 0x0000200604ff75b2 */ /* 0x0002620008000100 */
[----:B------:R1:W1:Y:S01]  /*0650*/  SYNCS.EXCH.64 URZ, [UR4+0x10], UR8 ;  /* 0x0000100804ff75b2 */ /* 0x0002620008000100 */
[----:B------:R1:W1:Y:S01]  /*0660*/  SYNCS.EXCH.64 URZ, [UR4+0x28], UR6 ;  /* 0x0000280604ff75b2 */ /* 0x0002620008000100 */
[----:B------:R-:W-:Y:S01]  /*0670*/  NOP ;  /* 0x0000000000007918 */ /* 0x000fe20000000000 */
.L_x_9:
[----:B------:R-:W2:Y:S01]  /*0680*/  SHFL.IDX PT, R2, R85, RZ, 0x1f ;  /* 0x00001fff55027589 */ /* 0x000ea200000e0000 */
[----:B------:R-:W-:Y:S01]  /*0690*/  NOP ;  /* 0x0000000000007918 */ /* 0x000fe20000000000 */
[----:B--2---:R-:W-:-:S13]  /*06a0*/  ISETP.NE.AND P0, PT, R2, 0x1, PT ;  /* 0x000000010200780c */ /* 0x004fda0003f05270 */
[----:B------:R-:W-:Y:S05]  /*06b0*/  @P0 BRA `(.L_x_10) ;  /* 0x0000000000500947 */ /* 0x000fea0003800000 */
[----:B-1----:R-:W1:Y:S01]  /*06c0*/  S2UR UR4, SR_CgaCtaId ;  /* 0x00000000000479c3 */ /* 0x002e620000008800 */
        /* <DEDUP_REMOVED lines=12> */
[----:B-1----:R2:W1:Y:S01]  /*0790*/  SYNCS.EXCH.64 URZ, [UR4+0x30], UR8 ;  /* 0x0000300804ff75b2 */ /* 0x0024620008000100 */
[----:B------:R2:W1:Y:S01]  /*07a0*/  SYNCS.EXCH.64 URZ, [UR4+0x48], UR6 ;  /* 0x0000480604ff75b2 */ /* 0x0004620008000100 */
[----:B------:R2:W1:Y:S01]  /*07b0*/  SYNCS.EXCH.64 URZ, [UR4+0x38], UR8 ;  /* 0x0000380804ff75b2 */ /* 0x0004620008000100 */
[----:B------:R2:W1:Y:S01]  /*07c0*/  SYNCS.EXCH.64 URZ, [UR4+0x50], UR6 ;  /* 0x0000500604ff75b2 */ /* 0x0004620008000100 */
[----:B------:R2:W1:Y:S01]  /*07d0*/  SYNCS.EXCH.64 URZ, [UR4+0x40], UR8 ;  /* 0x0000400804ff75b2 */ /* 0x0004620008000100 */
[----:B------:R2:W1:Y:S02]  /*07e0*/  SYNCS.EXCH.64 URZ, [UR4+0x58], UR6 ;  /* 0x0000580604ff75b2 */ /* 0x0004640008000100 */
[----:B--2---:R-:W-:Y:S01]  /*07f0*/  NOP ;  /* 0x0000000000007918 */ /* 0x004fe20000000000 */
.L_x_10:
[----:B------:R-:W2:Y:S01]  /*0800*/  SHFL.IDX PT, R2, R85, RZ, 0x1f ;  /* 0x00001fff55027589 */ /* 0x000ea200000e0000 */
[----:B------:R-:W-:Y:S01]  /*0810*/  NOP ;  /* 0x0000000000007918 */ /* 0x000fe20000000000 */
[----:B--2---:R-:W-:-:S13]  /*0820*/  ISETP.NE.AND P0, PT, R2, 0x3, PT ;  /* 0x000000030200780c */ /* 0x004fda0003f05270 */
[----:B------:R-:W-:Y:S05]  /*0830*/  @P0 BRA `(.L_x_11) ;  /* 0x0000000000300947 */ /* 0x000fea0003800000 */
[----:B-1----:R-:W1:Y:S01]  /*0840*/  S2UR UR6, SR_CgaCtaId ;  /* 0x00000000000679c3 */ /* 0x002e620000008800 */
[----:B------:R-:W-:Y:S01]  /*0850*/  UMOV UR4, 0x400 ;  /* 0x0000040000047882 */ /* 0x000fe20000000000 */
[----:B------:R-:W-:Y:S01]  /*0860*/  UMOV UR5, 0x20 ;  /* 0x0000002000057882 */ /* 0x000fe20000000000 */
[----:B------:R-:W-:Y:S01]  /*0870*/  ELECT P0, URZ, PT ;  /* 0x0000000000ff782f */ /* 0x000fe20003800000 */
[----:B-1----:R-:W-:Y:S02]  /*0880*/  ULEA UR6, UR6, UR4, 0x18 ;  /* 0x0000000406067291 */ /* 0x002fe4000f8ec0ff */
[----:B------:R-:W-:-:S04]  /*0890*/  UIADD3 UR4, UPT, UPT, -UR5, 0x100000, URZ ;  /* 0x0010000005047890 */ /* 0x000fc8000fffe1ff */
[----:B------:R-:W-:Y:S02]  /*08a0*/  USHF.L.U32 UR5, UR4, 0xb, URZ ;  /* 0x0000000b04057899 */ /* 0x000fe400080006ff */
[----:B------:R-:W-:Y:S01]  /*08b0*/  USHF.L.U32 UR4, UR4, 0x1, URZ ;  /* 0x0000000104047899 */ /* 0x000fe200080006ff */
[----:B------:R-:W1:Y:S11]  /*08c0*/  FENCE.VIEW.ASYNC.S ;  /* 0x00000000000073c6 */ /* 0x000e760000000000 */
[----:B-1----:R2:W1:Y:S01]  /*08d0*/  SYNCS.EXCH.64 URZ, [UR6+0x60], UR4 ;  /* 0x0000600406ff75b2 */ /* 0x0024620008000100 */
[----:B------:R2:W1:Y:S02]  /*08e0*/  SYNCS.EXCH.64 URZ, [UR6+0x68], UR4 ;  /* 0x0000680406ff75b2 */ /* 0x0004640008000100 */
[----:B--2---:R-:W-:Y:S01]  /*08f0*/  NOP ;  /* 0x0000000000007918 */ /* 0x004fe20000000000 */
.L_x_11:
[----:B------:R-:W2:Y:S01]  /*0900*/  SHFL.IDX PT, R2, R85, RZ, 0x1f ;  /* 0x00001fff55027589 */ /* 0x000ea200000e0000 */
[----:B------:R-:W-:Y:S01]  /*0910*/  NOP ;  /* 0x0000000000007918 */ /* 0x000fe20000000000 */
[----:B--2---:R-:W-:-:S13]  /*0920*/  ISETP.NE.AND P0, PT, R2, 0x4, PT ;  /* 0x000000040200780c */ /* 0x004fda0003f05270 */
[----:B------:R-:W-:Y:S05]  /*0930*/  @P0 BRA `(.L_x_12) ;  /* 0x00000000004c0947 */ /* 0x000fea0003800000 */
[----:B-1----:R-:W1:Y:S01]  /*0940*/  S2UR UR6, SR_CgaCtaId ;  /* 0x00000000000679c3 */ /* 0x002e620000008800 */
[----:B------:R-:W-:Y:S01]  /*0950*/  UMOV UR4, 0x1e0 ;  /* 0x000001e000047882 */ /* 0x000fe20000000000 */
[----:B------:R-:W-:Y:S01]  /*0960*/  UMOV UR5, 0x400 ;  /* 0x0000040000057882 */ /* 0x000fe20000000000 */
[----:B------:R-:W-:Y:S01]  /*0970*/  USEL UR4, UR4, 0x1a0, UP3 ;  /* 0x000001a004047887 */ /* 0x000fe20009800000 */
[----:B------:R-:W-:Y:S01]  /*0980*/  UMOV UR8, 0x1 ;  /* 0x0000000100087882 */ /* 0x000fe20000000000 */
[----:B------:R-:W-:Y:S01]  /*0990*/  ELECT P0, URZ, PT ;  /* 0x0000000000ff782f */ /* 0x000fe20003800000 */
[----:B------:R-:W-:-:S04]  /*09a0*/  UIADD3 UR8, UPT, UPT, -UR8, 0x100000, URZ ;  /* 0x0010000008087890 */ /* 0x000fc8000fffe1ff */
[----:B------:R-:W-:Y:S02]  /*09b0*/  USHF.L.U32 UR9, UR8, 0xb, URZ ;  /* 0x0000000b08097899 */ /* 0x000fe400080006ff */
[----:B------:R-:W-:Y:S02]  /*09c0*/  USHF.L.U32 UR8, UR8, 0x1, URZ ;  /* 0x0000000108087899 */ /* 0x000fe400080006ff */
[----:B-1----:R-:W-:Y:S02]  /*09d0*/  ULEA UR6, UR6, UR5, 0x18 ;  /* 0x0000000506067291 */ /* 0x002fe4000f8ec0ff */
[----:B------:R-:W-:-:S04]  /*09e0*/  UIADD3 UR4, UPT, UPT, -UR4, 0x100000, URZ ;  /* 0x0010000004047890 */ /* 0x000fc8000fffe1ff */
[----:B------:R-:W-:Y:S02]  /*09f0*/  USHF.L.U32 UR5, UR4, 0xb, URZ ;  /* 0x0000000b04057899 */ /* 0x000fe400080006ff */
[----:B------:R-:W-:Y:S01]  /*0a00*/  USHF.L.U32 UR4, UR4, 0x1, URZ ;  /* 0x0000000104047899 */ /* 0x000fe200080006ff */
[----:B------:R-:W1:Y:S03]  /*0a10*/  FENCE.VIEW.ASYNC.S ;  /* 0x00000000000073c6 */ /* 0x000e660000000000 */
[----:B-1----:R2:W1:Y:S08]  /*0a20*/  SYNCS.EXCH.64 URZ, [UR6+0x70], UR8 ;  /* 0x0000700806ff75b2 */ /* 0x0024700008000100 */
[----:B------:R2:W1:Y:S01]  /*0a30*/  SYNCS.EXCH.64 URZ, [UR6+0x80], UR4 ;  /* 0x0000800406ff75b2 */ /* 0x0004620008000100 */
[----:B------:R2:W1:Y:S01]  /*0a40*/  SYNCS.EXCH.64 URZ, [UR6+0x78], UR8 ;  /* 0x0000780806ff75b2 */ /* 0x0004620008000100 */
[----:B------:R2:W1:Y:S02]  /*0a50*/  SYNCS.EXCH.64 URZ, [UR6+0x88], UR4 ;  /* 0x0000880406ff75b2 */ /* 0x0004640008000100 */
[----:B--2---:R-:W-:Y:S01]  /*0a60*/  NOP ;  /* 0x0000000000007918 */ /* 0x004fe20000000000 */
.L_x_12:
        /* <DEDUP_REMOVED lines=22> */
[----:B------:R2:W1:Y:S01]  /*0bd0*/  SYNCS.EXCH.64 URZ, [UR4+0xc0], UR6 ;  /* 0x0000c00604ff75b2 */ /* 0x0004620008000100 */
[----:B------:R2:W1:Y:S01]  /*0be0*/  SYNCS.EXCH.64 URZ, [UR4+0xa8], UR8 ;  /* 0x0000a80804ff75b2 */ /* 0x0004620008000100 */
[----:B------:R2:W1:Y:S02]  /*0bf0*/  SYNCS.EXCH.64 URZ, [UR4+0xc8], UR6 ;  /* 0x0000c80604ff75b2 */ /* 0x0004640008000100 */
[----:B--2---:R-:W-:Y:S01]  /*0c00*/  NOP ;  /* 0x0000000000007918 */ /* 0x004fe20000000000 */
.L_x_13:
[----:B------:R-:W2:Y:S01]  /*0c10*/  SHFL.IDX PT, R2, R85, RZ, 0x1f ;  /* 0x00001fff55027589 */ /* 0x000ea200000e0000 */
[----:B------:R-:W1:Y:S01]  /*0c20*/  S2UR UR54, SR_CgaCtaId ;  /* 0x00000000003679c3 */ /* 0x000e620000008800 */
[----:B------:R-:W-:Y:S01]  /*0c30*/  NOP ;  /* 0x0000000000007918 */ /* 0x000fe20000000000 */
[----:B--2---:R-:W-:-:S13]  /*0c40*/  ISETP.NE.AND P0, PT, R2, 0x3, PT ;  /* 0x000000030200780c */ /* 0x004fda0003f05270 */
[----:B-1----:R-:W-:Y:S05]  /*0c50*/  @P0 BRA `(.L_x_14) ;  /* 0x0000000000340947 */ /* 0x002fea0003800000 */
[----:B------:R-:W-:Y:S01]  /*0c60*/  UMOV UR4, 0x400 ;  /* 0x0000040000047882 */ /* 0x000fe20000000000 */
[----:B------:R-:W-:Y:S01]  /*0c70*/  UMOV UR6, 0x20 ;  /* 0x0000002000067882 */ /* 0x000fe20000000000 */
[----:B------:R-:W-:Y:S02]  /*0c80*/  ULEA UR4, UR54, UR4, 0x18 ;  /* 0x0000000436047291 */ /* 0x000fe4000f8ec0ff */
[----:B------:R-:W-:-:S04]  /*0c90*/  UIADD3 UR6, UPT, UPT, -UR6, 0x100000, URZ ;  /* 0x0010000006067890 */ /* 0x000fc8000fffe1ff */
[----:B------:R-:W-:Y:S02]  /*0ca0*/  USHF.L.U32 UR7, UR6, 0xb, URZ ;  /* 0x0000000b06077899 */ /* 0x000fe400080006ff */
[----:B------:R-:W-:Y:S01]  /*0cb0*/  USHF.L.U32 UR6, UR6, 0x1, URZ ;  /* 0x0000000106067899 */ /* 0x000fe200080006ff */
[----:B------:R-:W-:Y:S01]  /*0cc0*/  ELECT P0, URZ, PT ;  /* 0x0000000000ff782f */ /* 0x000fe20003800000 */
[----:B------:R-:W1:Y:S10]  /*0cd0*/  FENCE.VIEW.ASYNC.S ;  /* 0x00000000000073c6 */ /* 0x000e740000000000 */
[----:B-1----:R1:W2:Y:S01]  /*0ce0*/  SYNCS.EXCH.64 URZ, [UR4+0xd0], UR6 ;  /* 0x0000d00604ff75b2 */ /* 0x0022a20008000100 */
[----:B------:R1:W1:Y:S01]  /*0cf0*/  SYNCS.EXCH.64 URZ, [UR4+0xe0], UR6 ;  /* 0x0000e00604ff75b2 */ /* 0x0002620008000100 */
[----:B------:R1:W1:Y:S01]  /*0d00*/  SYNCS.EXCH.64 URZ, [UR4+0xd8], UR6 ;  /* 0x0000d80604ff75b2 */ /* 0x0002620008000100 */
[----:B------:R1:W1:Y:S01]  /*0d10*/  SYNCS.EXCH.64 URZ, [UR4+0xe8], UR6 ;  /* 0x0000e80604ff75b2 */ /* 0x0002620008000100 */
[----:B------:R-:W-:Y:S01]  /*0d20*/  NOP ;  /* 0x0000000000007918 */ /* 0x000fe20000000000 */
.L_x_14:
[----:B-1----:R-:W1:Y:S01]  /*0d30*/  LDCU UR4, c[0x0][0x36c] ;  /* 0x00006d80ff0477ac */ /* 0x002e620008000800 */
[----:B------:R-:W-:Y:S01]  /*0d40*/  ISETP.NE.OR P3, PT, R0, 0x2, !P3 ;  /* 0x000000020000780c */ /* 0x000fe20005f65670 */
[----:B------:R-:W-:Y:S01]  /*0d50*/  NOP ;  /* 0x0000000000007918 */ /* 0x000fe20000000000 */
[----:B------:R-:W-:Y:S01]  /*0d60*/  LOP3.LUT R0, R91, 0x1f, RZ, 0xc0, !PT ;  /* 0x0000001f5b007812 */ /* 0x000fe200078ec0ff */
[----:B------:R-:W-:Y:S02]  /*0d70*/  UISETP.NE.AND UP4, UPT, UR22, URZ, UPT ;  /* 0x000000ff1600728c */ /* 0x000fe4000bf85270 */
[----:B-1----:R-:W-:-:S09]  /*0d80*/  UISETP.EQ.U32.AND UP5, UPT, UR4, 0x1, UPT ;  /* 0x000000010400788c */ /* 0x002fd2000bfa2070 */
[----:B------:R-:W-:Y:S05]  /*0d90*/  BRA.U !UP5, `(.L_x_15) ;  /* 0x000000010d087547 */ /* 0x000fea000b800000 */
[----:B--234-:R-:W-:Y:S01]  /*0da0*/  UCGABAR_ARV ;  /* 0x00000000000079c7 */ /* 0x01cfe20008000000 */
[----:B------:R-:W-:Y:S05]  /*0db0*/  BRA `(.L_x_16) ;  /* 0x0000000000047947 */ /* 0x000fea0003800000 */
.L_x_15:
[----:B--234-:R-:W-:Y:S01]  /*0dc0*/  NOP ;  /* 0x0000000000007918 */ /* 0x01cfe20000000000 */
.L_x_16:
[----:B------:R-:W1:Y:S01]  /*0dd0*/  S2UR UR7, SR_CTAID.X ;  /* 0x00000000000779c3 */ /* 0x000e620000002500 */
[----:B------:R-:W-:-:S05]  /*0de0*/  CS2R.32 R87, SR_CgaSize ;  /* 0x0000000000577805 */ /* 0x000fca0000008a00 */
[----:B------:R-:W-:-:S05]  /*0df0*/  IMAD R87, R87, -0xa0, RZ ;  /* 0xffffff6057577824 */ /* 0x000fca00078e02ff */
[----:B------:R-:W-:-:S14]  /*0e00*/  R2UR UR5, R87 ;  /* 0x00000000570572ca */ /* 0x000fdc00000e0000 */
[----:B------:R-:W2:Y:S01]  /*0e10*/  LDCU UR5, c[0x0][UR5+0x2b0] ;  /* 0x00005600050577ac */ /* 0x000ea20008000800 */
[----:B------:R-:W-:-:S05]  /*0e20*/  CS2R.32 R87, SR_CgaSize ;  /* 0x0000000000577805 */ /* 0x000fca0000008a00 */
[----:B------:R-:W-:-:S05]  /*0e30*/  IMAD R87, R87, -0xa0, RZ ;  /* 0xffffff6057577824 */ /* 0x000fca00078e02ff */
[----:B------:R-:W-:-:S14]  /*0e40*/  R2UR UR4, R87 ;  /* 0x00000000570472ca */ /* 0x000fdc00000e0000 */
[----:B------:R-:W3:Y:S01]  /*0e50*/  LDCU UR4, c[0x0][UR4+0x2b4] ;  /* 0x00005680040477ac */ /* 0x000ee20008000800 */
[----:B------:R-:W4:Y:S01]  /*0e60*/  S2UR UR8, SR_CTAID.Y ;  /* 0x00000000000879c3 */ /* 0x000f220000002600 */
[----:B------:R-:W-:-:S05]  /*0e70*/  CS2R.32 R87, SR_CgaSize ;  /* 0x0000000000577805 */ /* 0x000fca0000008a00 */
[----:B------:R-:W-:-:S05]  /*0e80*/  IMAD R87, R87, -0xa0, RZ ;  /* 0xffffff6057577824 */ /* 0x000fca00078e02ff */
[----:B------:R-:W-:-:S14]  /*0e90*/  R2UR UR9, R87 ;  /* 0x00000000570972ca */ /* 0x000fdc00000e0000 */
[----:B------:R-:W3:Y:S01]  /*0ea0*/  LDCU UR9, c[0x0][UR9+0x2a0] ;  /* 0x00005400090977ac */ /* 0x000ee20008000800 */
[----:B------:R-:W-:-:S05]  /*0eb0*/  CS2R.32 R87, SR_CgaSize ;  /* 0x0000000000577805 */ /* 0x000fca0000008a00 */
[----:B------:R-:W-:-:S05]  /*0ec0*/  IMAD R87, R87, -0xa0, RZ ;  /* 0xffffff6057577824 */ /* 0x000fca00078e02ff */
[----:B------:R-:W-:-:S14]  /*0ed0*/  R2UR UR10, R87 ;  /* 0x00000000570a72ca */ /* 0x000fdc00000e0000 */
[----:B------:R-:W3:Y:S01]  /*0ee0*/  LDCU UR10, c[0x0][UR10+0x2a4] ;  /* 0x000054800a0a77ac */ /* 0x000ee20008000800 */
[----:B------:R-:W3:Y:S01]  /*0ef0*/  S2UR UR36, SR_CTAID.Z ;  /* 0x00000000002479c3 */ /* 0x000ee20000002700 */
[----:B------:R-:W3:Y:S01]  /*0f00*/  LDCU UR23, c[0x0][0xb24] ;  /* 0x00016480ff1777ac */ /* 0x000ee20008000800 */
[----:B------:R-:W3:Y:S01]  /*0f10*/  LDCU UR42, c[0x0][0xb24] ;  /* 0x00016480ff2a77ac */ /* 0x000ee20008000800 */
[----:B-1----:R-:W-:Y:S01]  /*0f20*/  I2FP.F32.U32 R3, UR7 ;  /* 0x0000000700037c45 */ /* 0x002fe20008201000 */
[----:B------:R-:W1:Y:S04]  /*0f30*/  LDCU UR27, c[0x0][0xb30] ;  /* 0x00016600ff1b77ac */ /* 0x000e680008000800 */
[----:B--2---:R-:W-:Y:S01]  /*0f40*/  FMUL R3, R3, UR5 ;  /* 0x0000000503037c20 */ /* 0x004fe20008400000 */
[----:B------:R-:W-:Y:S01]  /*0f50*/  USHF.L.U32 UR29, UR54, 0xc, URZ ;  /* 0x0000000c361d7899 */ /* 0x000fe200080006ff */
[----:B----4-:R-:W-:Y:S01]  /*0f60*/  I2FP.F32.U32 R2, UR8 ;  /* 0x0000000800027c45 */ /* 0x010fe20008201000 */
[----:B------:R-:W-:Y:S01]  /*0f70*/  UMOV UR25, UR7 ;  /* 0x0000000700197c82 */ /* 0x000fe20008000000 */
[----:B------:R-:W-:-:S02]  /*0f80*/  UMOV UR26, UR8 ;  /* 0x00000008001a7c82 */ /* 0x000fc40008000000 */
[----:B------:R-:W2:Y:S01]  /*0f90*/  F2I.U32.TRUNC.NTZ R3, R3 ;  /* 0x0000000300037305 */ /* 0x000ea2000020f000 */
[----:B---3--:R-:W-:Y:S01]  /*0fa0*/  UISETP.GE.AND UP2, UPT, UR23, 0x1, UPT ;  /* 0x000000011700788c */ /* 0x008fe2000bf46270 */
[----:B------:R-:W-:-:S06]  /*0fb0*/  FMUL R2, R2, UR4 ;  /* 0x0000000402027c20 */ /* 0x000fcc0008400000 */
[----:B------:R-:W3:Y:S01]  /*0fc0*/  F2I.U32.TRUNC.NTZ R2, R2 ;  /* 0x0000000200027305 */ /* 0x000ee2000020f000 */
[----:B--2---:R-:W-:Y:S02]  /*0fd0*/  R2UR UR4, R3 ;  /* 0x00000000030472ca */ /* 0x004fe400000e0000 */
[----:B---3--:R-:W-:Y:S02]  /*0fe0*/  R2UR UR6, R2 ;  /* 0x00000000020672ca */ /* 0x008fe400000e0000 */
[----:B------:R-:W-:-:S09]  /*0ff0*/  PRMT R2, RZ, 0x7610, R2 ;  /* 0x00007610ff027816 */ /* 0x000fd20000000002 */
[----:B------:R-:W-:-:S04]  /*1000*/  UIADD3 UR5, UPT, UPT, -UR4, URZ, URZ ;  /* 0x000000ff04057290 */ /* 0x000fc8000fffe1ff */
[----:B------:R-:W-:Y:S02]  /*1010*/  UIMAD UR5, UR9, UR5, UR7 ;  /* 0x00000005090572a4 */ /* 0x000fe4000f8e0207 */
[----:B------:R-:W-:-:S04]  /*1020*/  UIADD3 UR4, UPT, UPT, -UR6, URZ, URZ ;  /* 0x000000ff06047290 */ /* 0x000fc8000fffe1ff */
[----:B------:R-:W-:Y:S01]  /*1030*/  IMAD.U32 R87, RZ, RZ, UR5 ;  /* 0x00000005ff577e24 */ /* 0x000fe2000f8e00ff */
[----:B------:R-:W-:-:S06]  /*1040*/  UIMAD UR4, UR10, UR4, UR8 ;  /* 0x000000040a0472a4 */ /* 0x000fcc000f8e0208 */
[----:B------:R-:W-:Y:S01]  /*1050*/  IMAD.U32 R86, RZ, RZ, UR4 ;  /* 0x00000004ff567e24 */ /* 0x000fe2000f8e00ff */
[----:B-1----:R-:W-:Y:S06]  /*1060*/  BRA.U UP4, `(.L_x_17) ;  /* 0x00000001042c7547 */ /* 0x002fec000b800000 */
[----:B------:R-:W-:Y:S02]  /*1070*/  R2UR UR5, R86 ;  /* 0x00000000560572ca */ /* 0x000fe400000e0000 */
[----:B------:R-:W-:-:S11]  /*1080*/  R2UR UR4, R87 ;  /* 0x00000000570472ca */ /* 0x000fd600000e0000 */
[----:B------:R-:W-:Y:S02]  /*1090*/  UISETP.NE.AND UP0, UPT, UR5, URZ, UPT ;  /* 0x000000ff0500728c */ /* 0x000fe4000bf05270 */
[----:B------:R-:W-:Y:S02]  /*10a0*/  UISETP.NE.AND UP1, UPT, UR5, 0x1, UPT ;  /* 0x000000010500788c */ /* 0x000fe4000bf25270 */
[----:B------:R-:W-:-:S04]  /*10b0*/  UISETP.EQ.OR UP0, UPT, UR4, URZ, !UP0 ;  /* 0x000000ff0400728c */ /* 0x000fc8000c702670 */
[----:B------:R-:W-:Y:S02]  /*10c0*/  USEL UR5, URZ, 0x1, !UP0 ;  /* 0x00000001ff057887 */ /* 0x000fe4000c000000 */
[----:B------:R-:W-:Y:S02]  /*10d0*/  UISETP.NE.AND UP0, UPT, UR4, URZ, UPT ;  /* 0x000000ff0400728c */ /* 0x000fe4000bf05270 */
[----:B------:R-:W-:-:S04]  /*10e0*/  USEL UR4, URZ, 0x2, UP1 ;  /* 0x00000002ff047887 */ /* 0x000fc80008800000 */
[----:B------:R-:W-:-:S04]  /*10f0*/  USEL UR4, UR4, 0x2, UP0 ;  /* 0x0000000204047887 */ /* 0x000fc80008000000 */
[----:B------:R-:W-:-:S06]  /*1100*/  UIADD3 UR4, UPT, UPT, UR5, UR4, URZ ;  /* 0x0000000405047290 */ /* 0x000fcc000fffe0ff */
[----:B------:R-:W-:Y:S02]  /*1110*/  IMAD.U32 R2, RZ, RZ, UR4 ;  /* 0x00000004ff027e24 */ /* 0x000fe4000f8e00ff */
.L_x_17:
[----:B------:R-:W-:Y:S05]  /*1120*/  BRA.U !UP2, `(.L_x_18) ;  /* 0x000000010ad47547 */ /* 0x000fea000b800000 */
[----:B------:R-:W1:Y:S01]  /*1130*/  LDCU.128 UR12, c[0x0][0xb10] ;  /* 0x00016200ff0c77ac */ /* 0x000e620008000c00 */
[----:B------:R-:W2:Y:S01]  /*1140*/  LDCU UR6, c[0x0][0x370] ;  /* 0x00006e00ff0677ac */ /* 0x000ea20008000800 */
[----:B------:R-:W3:Y:S01]  /*1150*/  LDCU UR5, c[0x0][0x374] ;  /* 0x00006e80ff0577ac */ /* 0x000ee20008000800 */
[----:B------:R-:W4:Y:S01]  /*1160*/  LDCU UR24, c[0x0][0xb0c] ;  /* 0x00016180ff1877ac */ /* 0x000f220008000800 */
[----:B------:R-:W4:Y:S01]  /*1170*/  LDCU UR4, c[0x0][0xb20] ;  /* 0x00016400ff0477ac */ /* 0x000f220008000800 */
[----:B------:R-:W4:Y:S01]  /*1180*/  LDCU.64 UR8, c[0x0][0xb28] ;  /* 0x00016500ff0877ac */ /* 0x000f220008000a00 */
[----:B-1----:R-:W-:Y:S02]  /*1190*/  UISETP.NE.AND UP0, UPT, UR14, 0x1, UPT ;  /* 0x000000010e00788c */ /* 0x002fe4000bf05270 */
[----:B---3--:R-:W-:Y:S02]  /*11a0*/  UIMAD.WIDE.U32 UR10, UR5, UR15, URZ ;  /* 0x0000000f050a72a5 */ /* 0x008fe4000f8e00ff */
[----:B--2---:R-:W-:-:S02]  /*11b0*/  UIMAD.WIDE.U32 UR18, UR6, UR12, URZ ;  /* 0x0000000c061272a5 */ /* 0x004fc4000f8e00ff */
[----:B----4-:R-:W-:Y:S02]  /*11c0*/  UISETP.NE.AND UP1, UPT, UR24, 0x1, UPT ;  /* 0x000000011800788c */ /* 0x010fe4000bf25270 */
[----:B------:R-:W-:Y:S01]  /*11d0*/  UISETP.NE.AND UP2, UPT, UR23, 0x1, UPT ;  /* 0x000000011700788c */ /* 0x000fe2000bf45270 */
[----:B------:R-:W-:Y:S02]  /*11e0*/  UMOV UR10, UR11 ;  /* 0x0000000b000a7c82 */ /* 0x000fe40008000000 */
[----:B------:R-:W-:Y:S01]  /*11f0*/  UMOV UR18, UR19 ;  /* 0x0000001300127c82 */ /* 0x000fe20008000000 */
[----:B------:R-:W-:Y:S02]  /*1200*/  @UP0 USHF.R.U32.HI UR5, URZ, UR4, UR10 ;  /* 0x00000004ff050299 */ /* 0x000fe4000801160a */
[----:B------:R-:W-:Y:S02]  /*1210*/  UIMAD.WIDE.U32 UR20, UR26, UR15, URZ ;  /* 0x0000000f1a1472a5 */ /* 0x000fe4000f8e00ff */
[----:B------:R-:W-:-:S02]  /*1220*/  UIMAD.WIDE.U32 UR10, UR5, UR8, URZ ;  /* 0x00000008050a72a5 */ /* 0x000fc4000f8e00ff */
[----:B------:R-:W-:Y:S02]  /*1230*/  @UP1 USHF.R.U32.HI UR6, URZ, UR13, UR18 ;  /* 0x0000000dff061299 */ /* 0x000fe40008011612 */
[----:B------:R-:W-:Y:S02]  /*1240*/  UIMAD.WIDE.U32 UR16, UR25, UR12, URZ ;  /* 0x0000000c191072a5 */ /* 0x000fe4000f8e00ff */
[----:B------:R-:W-:Y:S01]  /*1250*/  UIMAD.WIDE.U32 UR18, UR6, UR8, URZ ;  /* 0x00000008061272a5 */ /* 0x000fe2000f8e00ff */
[----:B------:R-:W-:Y:S01]  /*1260*/  UMOV UR20, UR21 ;  /* 0x0000001500147c82 */ /* 0x000fe20008000000 */
[----:B------:R-:W-:Y:S01]  /*1270*/  UMOV UR10, UR11 ;  /* 0x0000000b000a7c82 */ /* 0x000fe20008000000 */
[----:B------:R-:W-:Y:S02]  /*1280*/  USHF.R.U32.HI UR20, URZ, UR4, UR20 ;  /* 0x00000004ff147299 */ /* 0x000fe40008011614 */
[----:B------:R-:W-:Y:S02]  /*1290*/  @UP2 USHF.R.U32.HI UR5, URZ, UR9, UR10 ;  /* 0x00000009ff052299 */ /* 0x000fe4000801160a */
[----:B------:R-:W-:Y:S01]  /*12a0*/  UMOV UR7, UR19 ;  /* 0x0000001300077c82 */ /* 0x000fe20008000000 */
[----:B------:R-:W-:Y:S01]  /*12b0*/  UMOV UR16, UR17 ;  /* 0x0000001100107c82 */ /* 0x000fe20008000000 */
[----:B------:R-:W-:-:S02]  /*12c0*/  @UP2 USHF.R.U32.HI UR6, URZ, UR9, UR7 ;  /* 0x00000009ff062299 */ /* 0x000fc40008011607 */
[----:B------:R-:W-:Y:S02]  /*12d0*/  USHF.R.U32.HI UR13, URZ, UR13, UR16 ;  /* 0x0000000dff0d7299 */ /* 0x000fe40008011610 */
[----:B------:R-:W-:Y:S02]  /*12e0*/  USEL UR4, UR26, UR20, !UP0 ;  /* 0x000000141a047287 */ /* 0x000fe4000c000000 */
[----:B------:R-:W-:Y:S02]  /*12f0*/  UIMAD UR7, UR5, UR23, URZ ;  /* 0x00000017050772a4 */ /* 0x000fe4000f8e02ff */
[----:B------:R-:W-:Y:S02]  /*1300*/  USEL UR5, UR25, UR13, !UP1 ;  /* 0x0000000d19057287 */ /* 0x000fe4000c800000 */
[----:B------:R-:W-:Y:S02]  /*1310*/  UIMAD UR12, UR6, UR23, URZ ;  /* 0x00000017060c72a4 */ /* 0x000fe4000f8e02ff */
[----:B------:R-:W-:-:S02]  /*1320*/  UISETP.GE.AND UP0, UPT, UR4, UR7, UPT ;  /* 0x000000070400728c */ /* 0x000fc4000bf06270 */
[----:B------:R-:W-:Y:S02]  /*1330*/  UIMAD.WIDE.U32 UR10, UR4, UR8, URZ ;  /* 0x00000008040a72a5 */ /* 0x000fe4000f8e00ff */
[----:B------:R-:W-:Y:S02]  /*1340*/  UISETP.GE.OR UP0, UPT, UR5, UR12, UP0 ;  /* 0x0000000c0500728c */ /* 0x000fe40008706670 */
[----:B------:R-:W-:Y:S02]  /*1350*/  UIMAD.WIDE.U32 UR12, UR5, UR8, URZ ;  /* 0x00000008050c72a5 */ /* 0x000fe4000f8e00ff */
[----:B------:R-:W-:Y:S01]  /*1360*/  UIADD3 UR10, UPT, UPT, -UR4, URZ, URZ ;  /* 0x000000ff040a7290 */ /* 0x000fe2000fffe1ff */
[----:B------:R-:W-:Y:S01]  /*1370*/  UMOV UR8, UR11 ;  /* 0x0000000b00087c82 */ /* 0x000fe20008000000 */
[----:B------:R-:W-:Y:S02]  /*1380*/  UIADD3 UR11, UPT, UPT, -UR5, URZ, URZ ;  /* 0x000000ff050b7290 */ /* 0x000fe4000fffe1ff */
[----:B------:R-:W-:-:S03]  /*1390*/  USHF.R.U32.HI UR8, URZ, UR9, UR8 ;  /* 0x00000009ff087299 */ /* 0x000fc60008011608 */
[----:B------:R-:W-:Y:S01]  /*13a0*/  @!UP0 UMOV UR7, UR13 ;  /* 0x0000000d00078c82 */ /* 0x000fe20008000000 */
[----:B------:R-:W-:Y:S02]  /*13b0*/  UIMAD UR26, UR14, UR10, UR26 ;  /* 0x0000000a0e1a72a4 */ /* 0x000fe4000f8e021a */
[----:B------:R-:W-:Y:S02]  /*13c0*/  USEL UR8, UR4, UR8, !UP2 ;  /* 0x0000000804087287 */ /* 0x000fe4000d000000 */
[----:B------:R-:W-:Y:S02]  /*13d0*/  @!UP0 USHF.R.U32.HI UR7, URZ, UR9, UR7 ;  /* 0x00000009ff078299 */ /* 0x000fe40008011607 */
[----:B------:R-:W-:Y:S02]  /*13e0*/  UIADD3 UR9, UPT, UPT, -UR8, URZ, URZ ;  /* 0x000000ff08097290 */ /* 0x000fe4000fffe1ff */
[----:B------:R-:W-:Y:S02]  /*13f0*/  @!UP0 USEL UR7, UR5, UR7, !UP2 ;  /* 0x0000000705078287 */ /* 0x000fe4000d000000 */
[----:B------:R-:W-:-:S02]  /*1400*/  UIMAD UR9, UR23, UR9, UR4 ;  /* 0x00000009170972a4 */ /* 0x000fc4000f8e0204 */
[----:B------:R-:W-:Y:S02]  /*1410*/  @!UP0 UIADD3 UR8, UPT, UPT, UR8, -UR7, URZ ;  /* 0x8000000708088290 */ /* 0x000fe4000fffe0ff */
[----:B------:R-:W-:Y:S02]  /*1420*/  @!UP0 UIMAD UR6, UR9, UR6, UR7 ;  /* 0x00000006090682a4 */ /* 0x000fe4000f8e0207 */
[----:B------:R-:W-:Y:S02]  /*1430*/  @!UP0 UIMAD UR4, UR8, UR23, UR5 ;  /* 0x00000017080482a4 */ /* 0x000fe4000f8e0205 */
[----:B------:R-:W-:Y:S02]  /*1440*/  UIMAD UR25, UR24, UR11, UR25 ;  /* 0x0000000b181972a4 */ /* 0x000fe4000f8e0219 */
[----:B------:R-:W-:Y:S01]  /*1450*/  UIMAD UR26, UR4, UR14, UR26 ;  /* 0x0000000e041a72a4 */ /* 0x000fe2000f8e021a */
[----:B------:R-:W-:Y:S02]  /*1460*/  @!UP0 UMOV UR5, UR6 ;  /* 0x0000000600058c82 */ /* 0x000fe40008000000 */
[----:B------:R-:W-:-:S12]  /*1470*/  UIMAD UR25, UR5, UR24, UR25 ;  /* 0x00000018051972a4 */ /* 0x000fd8000f8e0219 */
.L_x_18:
[----:B------:R-:W-:Y:S02]  /*1480*/  UISETP.NE.AND UP1, UPT, UR27, 0x1, UPT ;  /* 0x000000011b00788c */ /* 0x000fe4000bf25270 */
[----:B------:R-:W-:Y:S02]  /*1490*/  UISETP.NE.AND UP0, UPT, UR22, 0x2, UPT ;  /* 0x000000021600788c */ /* 0x000fe4000bf05270 */
[----:B------:R-:W-:-:S05]  /*14a0*/  ULOP3.LUT UR29, UR29, 0x1000, URZ, 0xc0, !UPT ;  /* 0x000010001d1d7892 */ /* 0x000fca000f8ec0ff */
[----:B------:R-:W-:Y:S07]  /*14b0*/  BRA.U UP1, `(.L_x_19) ;  /* 0x0000000101447547 */ /* 0x000fee000b800000 */
[----:B------:R-:W1:Y:S01]  /*14c0*/  LDCU.128 UR8, c[0x0][0xb10] ;  /* 0x00016200ff0877ac */ /* 0x000e620008000c00 */
[----:B------:R-:W2:Y:S01]  /*14d0*/  LDCU UR12, c[0x0][0xb0c] ;  /* 0x00016180ff0c77ac */ /* 0x000ea20008000800 */
[----:B------:R-:W3:Y:S01]  /*14e0*/  LDCU UR13, c[0x0][0xb20] ;  /* 0x00016400ff0d77ac */ /* 0x000ee20008000800 */
[----:B-1----:R-:W-:Y:S02]  /*14f0*/  UIMAD.WIDE.U32 UR6, UR25, UR8, URZ ;  /* 0x00000008190672a5 */ /* 0x002fe4000f8e00ff */
[----:B------:R-:W-:Y:S02]  /*1500*/  UIMAD.WIDE.U32 UR4, UR26, UR11, URZ ;  /* 0x0000000b1a0472a5 */ /* 0x000fe4000f8e00ff */
[----:B--2---:R-:W-:Y:S02]  /*1510*/  UISETP.NE.AND UP2, UPT, UR12, 0x1, UPT ;  /* 0x000000010c00788c */ /* 0x004fe4000bf45270 */
[----:B------:R-:W-:Y:S01]  /*1520*/  UISETP.NE.AND UP1, UPT, UR10, 0x1, UPT ;  /* 0x000000010a00788c */ /* 0x000fe2000bf25270 */
[----:B------:R-:W-:-:S02]  /*1530*/  UMOV UR6, UR7 ;  /* 0x0000000700067c82 */ /* 0x000fc40008000000 */
[----:B------:R-:W-:Y:S01]  /*1540*/  UMOV UR4, UR5 ;  /* 0x0000000500047c82 */ /* 0x000fe20008000000 */
[----:B------:R-:W-:Y:S02]  /*1550*/  USHF.R.U32.HI UR6, URZ, UR9, UR6 ;  /* 0x00000009ff067299 */ /* 0x000fe40008011606 */
[----:B---3--:R-:W-:Y:S02]  /*1560*/  USHF.R.U32.HI UR4, URZ, UR13, UR4 ;  /* 0x0000000dff047299 */ /* 0x008fe40008011604 */
[----:B------:R-:W-:Y:S02]  /*1570*/  USEL UR5, UR25, UR6, !UP2 ;  /* 0x0000000619057287 */ /* 0x000fe4000d000000 */
[----:B------:R-:W-:-:S04]  /*1580*/  USEL UR4, UR26, UR4, !UP1 ;  /* 0x000000041a047287 */ /* 0x000fc8000c800000 */
[----:B------:R-:W-:Y:S02]  /*1590*/  UIADD3 UR6, UPT, UPT, UR5, -UR4, URZ ;  /* 0x8000000405067290 */ /* 0x000fe4000fffe0ff */
[----:B------:R-:W-:Y:S02]  /*15a0*/  UIADD3 UR4, UPT, UPT, -UR5, UR4, URZ ;  /* 0x0000000405047290 */ /* 0x000fe4000fffe1ff */
[----:B------:R-:W-:Y:S02]  /*15b0*/  UIMAD UR26, UR6, UR10, UR26 ;  /* 0x0000000a061a72a4 */ /* 0x000fe4000f8e021a */
[----:B------:R-:W-:-:S12]  /*15c0*/  UIMAD UR25, UR4, UR12, UR25 ;  /* 0x0000000c041972a4 */ /* 0x000fd8000f8e0219 */
.L_x_19:
[----:B------:R-:W-:Y:S05]  /*15d0*/  BRA.U !UP5, `(.L_x_20) ;  /* 0x000000010d0c7547 */ /* 0x000fea000b800000 */
[----:B------:R-:W-:Y:S01]  /*15e0*/  UCGABAR_WAIT ;  /* 0x0000000000007dc7 */ /* 0x000fe20008000000 */
[----:B------:R-:W-:Y:S01]  /*15f0*/  CCTL.IVALL ;  /* 0x00000000ff00798f */ /* 0x000fe20002000000 */
[----:B------:R-:W-:Y:S05]  /*1600*/  BRA `(.L_x_21) ;  /* 0x0000000000047947 */ /* 0x000fea0003800000 */
.L_x_20:
[----:B------:R-:W-:Y:S06]  /*1610*/  BAR.SYNC.DEFER_BLOCKING 0x0 ;  /* 0x0000000000007b1d */ /* 0x000fec0000010000 */
.L_x_21:
[----:B------:R-:W-:Y:S05]  /*1620*/  BRA.U UP0, `(.L_x_22) ;  /* 0x0000001500087547 */ /* 0x000fea000b800000 */
[----:B------:R-:W1:Y:S01]  /*1630*/  LDCU UR6, c[0x0][0x38c] ;  /* 0x00007180ff0677ac */ /* 0x000e620008000800 */
[----:B------:R-:W-:Y:S01]  /*1640*/  PLOP3.LUT P1, PT, PT, PT, UP3, 0x80, 0x8 ;  /* 0x000000000008781c */ /* 0x000fe20003f2f038 */
[----:B------:R-:W-:Y:S01]  /*1650*/  IMAD.MOV.U32 R12, RZ, RZ, 0x1 ;  /* 0x00000001ff0c7424 */ /* 0x000fe200078e00ff */
[----:B------:R-:W-:Y:S01]  /*1660*/  ISETP.EQ.OR P2, PT, R0, RZ, P3 ;  /* 0x000000ff0000720c */ /* 0x000fe20001f42670 */
[----:B------:R-:W-:Y:S01]  /*1670*/  UISETP.NE.AND UP1, UPT, UR22, URZ, UPT ;  /* 0x000000ff1600728c */ /* 0x000fe2000bf25270 */
[----:B------:R-:W-:Y:S02]  /*1680*/  PLOP3.LUT P1, PT, P1, PT, PT, 0x8, 0x80 ;  /* 0x000000000080781c */ /* 0x000fe40000f2e170 */
[----:B------:R-:W-:Y:S01]  /*1690*/  CS2R R10, SRZ ;  /* 0x00000000000a7805 */ /* 0x000fe2000001ff00 */
[----:B------:R-:W-:Y:S01]  /*16a0*/  IMAD.MOV.U32 R9, RZ, RZ, RZ ;  /* 0x000000ffff097224 */ /* 0x000fe200078e00ff */
[----:B------:R-:W2:Y:S01]  /*16b0*/  LDCU UR45, c[0x0][0x370] ;  /* 0x00006e00ff2d77ac */ /* 0x000ea20008000800 */
[----:B------:R-:W-:Y:S01]  /*16c0*/  IMAD.MOV.U32 R8, RZ, RZ, 0x1 ;  /* 0x00000001ff087424 */ /* 0x000fe200078e00ff */
[----:B------:R-:W3:Y:S01]  /*16d0*/  LDCU.64 UR40, c[0x0][0x348] ;  /* 0x00006900ff2877ac */ /* 0x000ee20008000a00 */
[----:B------:R-:W-:-:S02]  /*16e0*/  USHF.R.U32.HI UR49, URZ, 0x6, UR29 ;  /* 0x00000006ff317899 */ /* 0x000fc4000801161d */
[----:B-1----:R-:W-:Y:S02]  /*16f0*/  UIADD3 UR5, UPT, UPT, UR6, 0x7f, URZ ;  /* 0x0000007f06057890 */ /* 0x002fe4000fffe0ff */
[----:B------:R-:W-:Y:S02]  /*1700*/  UIADD3 UR50, UPT, UPT, UR6, 0xfe, URZ ;  /* 0x000000fe06327890 */ /* 0x000fe4000fffe0ff */
[----:B------:R-:W-:Y:S01]  /*1710*/  USHF.R.S32.HI UR4, URZ, 0x1f, UR5 ;  /* 0x0000001fff047899 */ /* 0x000fe20008011405 */
[----:B------:R-:W1:Y:S03]  /*1720*/  LDCU UR44, c[0x0][0x374] ;  /* 0x00006e80ff2c77ac */ /* 0x000e660008000800 */
[----:B------:R-:W-:Y:S02]  /*1730*/  ULEA.HI UR4, UR4, UR5, URZ, 0x7 ;  /* 0x0000000504047291 */ /* 0x000fe4000f8f38ff */
[----:B------:R-:W-:-:S02]  /*1740*/  USEL UR31, UR37, 0x2, UP1 ;  /* 0x00000002251f7887 */ /* 0x000fc40008800000 */
[----:B------:R-:W-:Y:S02]  /*1750*/  USHF.R.S32.HI UR47, URZ, 0x7, UR4 ;  /* 0x00000007ff2f7899 */ /* 0x000fe40008011404 */
[----:B------:R-:W-:Y:S02]  /*1760*/  UIADD3 UR4, UPT, UPT, UR6, -0x1, URZ ;  /* 0xffffffff06047890 */ /* 0x000fe4000fffe0ff */
[----:B------:R-:W-:Y:S02]  /*1770*/  UISETP.LT.U32.AND UP0, UPT, UR47, 0x3, UPT ;  /* 0x000000032f00788c */ /* 0x000fe4000bf01070 */
[----:B------:R-:W-:Y:S02]  /*1780*/  UISETP.GE.U32.AND UP2, UPT, UR4, -0xff, UPT ;  /* 0xffffff010400788c */ /* 0x000fe4000bf46070 */
[----:B------:R-:W-:Y:S01]  /*1790*/  USEL UR46, UR47, 0x3, UP0 ;  /* 0x000000032f2e7887 */ /* 0x000fe20008000000 */
[----:B------:R-:W-:-:S03]  /*17a0*/  UMOV UR23, URZ ;  /* 0x000000ff00177c82 */ /* 0x000fc60008000000 */
[----:B------:R-:W-:Y:S02]  /*17b0*/  UIADD3 UR30, UPT, UPT, UR46, -0x1, URZ ;  /* 0xffffffff2e1e7890 */ /* 0x000fe4000fffe0ff */
[----:B------:R-:W-:-:S03]  /*17c0*/  UIADD3 UR48, UPT, UPT, UR47, -UR46, URZ ;  /* 0x8000002e2f307290 */ /* 0x000fc6000fffe0ff */
[----:B------:R-:W-:-:S04]  /*17d0*/  @UP2 UIADD3 UR30, UPT, UPT, UR46, URZ, URZ ;  /* 0x000000ff2e1e2290 */ /* 0x000fc8000fffe0ff */
[----:B-123--:R-:W-:-:S12]  /*17e0*/  UIADD3 UR30, UPT, UPT, UR30, 0x1, URZ ;  /* 0x000000011e1e7890 */ /* 0x00efd8000fffe0ff */
.L_x_42:
[----:B------:R-:W-:Y:S01]  /*17f0*/  UISETP.NE.AND UP0, UPT, UR54, URZ, UPT ;  /* 0x000000ff3600728c */ /* 0x000fe2000bf05270 */
[----:B-1----:R-:W1:Y:S08]  /*1800*/  S2UR UR54, SR_CgaCtaId ;  /* 0x00000000003679c3 */ /* 0x002e700000008800 */
[----:B------:R-:W-:Y:S05]  /*1810*/  BRA.U UP0, `(.L_x_23) ;  /* 0x0000000100347547 */ /* 0x000fea000b800000 */
[----:B------:R-:W2:Y:S01]  /*1820*/  S2R R0, SR_CgaCtaId ;  /* 0x0000000000007919 */ /* 0x000ea20000008800 */
[----:B------:R-:W-:Y:S02]  /*1830*/  MOV R3, 0x400 ;  /* 0x0000040000037802 */ /* 0x000fe40000000f00 */
[----:B------:R-:W-:Y:S02]  /*1840*/  SHF.L.U32 R2, R8, 0x1f, RZ ;  /* 0x0000001f08027819 */ /* 0x000fe400000006ff */
[----:B--2---:R-:W-:-:S05]  /*1850*/  LEA R0, R0, R3, 0x18 ;  /* 0x0000000300007211 */ /* 0x004fca00078ec0ff */
[----:B------:R-:W-:-:S04]  /*1860*/  IMAD R3, R9, 0x8, R0 ;  /* 0x0000000809037824 */ /* 0x000fc800078e0200 */
[----:B------:R-:W2:Y:S02]  /*1870*/  SYNCS.PHASECHK.TRANS64.TRYWAIT P0, [R3+URZ+0xe0], R2 ;  /* 0x0000e002030075a7 */ /* 0x000ea400080011ff */
[----:B--2---:R-:W-:Y:S05]  /*1880*/  @!P0 BRA `(.L_x_24) ;  /* 0x0000006400908947 */ /* 0x004fea0003800000 */
.L_x_121:
[----:B------:R-:W-:Y:S01]  /*1890*/  VIADD R9, R9, 0x1 ;  /* 0x0000000109097836 */ /* 0x000fe20000000000 */
[----:B------:R2:W-:Y:S04]  /*18a0*/  SYNCS.ARRIVE.TRANS64.A1T0 RZ, [R3+URZ+0xd0], RZ ;  /* 0x0000d0ff03ff79a7 */ /* 0x0005e800081000ff */
[----:B------:R-:W-:-:S04]  /*18b0*/  ISETP.NE.AND P0, PT, R9, 0x2, PT ;  /* 0x000000020900780c */ /* 0x000fc80003f05270 */
[----:B------:R-:W-:Y:S02]  /*18c0*/  SEL R9, R9, RZ, P0 ;  /* 0x000000ff09097207 */ /* 0x000fe40000000000 */
[----:B--2---:R-:W-:-:S04]  /*18d0*/  SEL R3, RZ, 0x1, P0 ;  /* 0x00000001ff037807 */ /* 0x004fc80000000000 */
[----:B------:R-:W-:-:S07]  /*18e0*/  LOP3.LUT R8, R8, R3, RZ, 0x3c, !PT ;  /* 0x0000000308087212 */ /* 0x000fce00078e3cff */
.L_x_23:
[----:B------:R-:W-:Y:S01]  /*18f0*/  UMOV UR21, 0x400 ;  /* 0x0000040000157882 */ /* 0x000fe20000000000 */
[----:B------:R-:W-:Y:S01]  /*1900*/  SHF.L.U32 R0, R12, 0x1f, RZ ;  /* 0x0000001f0c007819 */ /* 0x000fe200000006ff */
[----:B-1----:R-:W-:Y:S02]  /*1910*/  ULEA UR21, UR54, UR21, 0x18 ;  /* 0x0000001536157291 */ /* 0x002fe4000f8ec0ff */
[----:B------:R-:W-:Y:S02]  /*1920*/  UISETP.GE.U32.AND UP0, UPT, UR50, 0xff, UPT ;  /* 0x000000ff3200788c */ /* 0x000fe4000bf06070 */
[----:B------:R-:W-:Y:S02]  /*1930*/  ULEA UR4, UR23, UR21, 0x3 ;  /* 0x0000001517047291 */ /* 0x000fe4000f8e18ff */
[----:B------:R-:W-:Y:S02]  /*1940*/  USHF.L.U32 UR19, UR26, 0x6, URZ ;  /* 0x000000061a137899 */ /* 0x000fe400080006ff */
[----:B------:R-:W-:Y:S01]  /*1950*/  ULEA UR35, UR25, UR49, 0x7 ;  /* 0x0000003119237291 */ /* 0x000fe2000f8e38ff */
[----:B------:R-:W-:-:S04]  /*1960*/  UMOV UR13, URZ ;  /* 0x000000ff000d7c82 */ /* 0x000fc80008000000 */
[----:B------:R1:W2:Y:S01]  /*1970*/  SYNCS.PHASECHK.TRANS64.TRYWAIT P0, [UR4+0x18], R0 ;  /* 0x00001800ff0075a7 */ /* 0x0002a20008001104 */
[----:B------:R-:W-:Y:S06]  /*1980*/  BRA.U !UP0, `(.L_x_25) ;  /* 0x0000000108f47547 */ /* 0x000fec000b800000 */
[----:B------:R-:W-:Y:S01]  /*1990*/  UMOV UR22, URZ ;  /* 0x000000ff00167c82 */ /* 0x000fe20008000000 */
[----:B------:R-:W-:-:S05]  /*19a0*/  UMOV UR4, UR23 ;  /* 0x0000001700047c82 */ /* 0x000fca0008000000 */
.L_x_31:
[----:B------:R-:W-:Y:S01]  /*19b0*/  ULEA UR33, UR4, UR21, 0x3 ;  /* 0x0000001504217291 */ /* 0x000fe2000f8e18ff */
[----:B--2---:R-:W-:Y:S01]  /*19c0*/  @!P3 MOV R2, 0xc000 ;  /* 0x0000c0000002b802 */ /* 0x004fe20000000f00 */
[----:B--2-4-:R-:W-:Y:S10]  /*19d0*/  @P0 BRA `(.L_x_26) ;  /* 0x00000000000c0947 */ /* 0x014ff40003800000 */
[----:B------:R-:W-:-:S04]  /*19e0*/  SHF.L.U32 R3, R12, 0x1f, RZ ;  /* 0x0000001f0c037819 */ /* 0x000fc800000006ff */
[----:B------:R-:W2:Y:S02]  /*19f0*/  SYNCS.PHASECHK.TRANS64.TRYWAIT P0, [UR33+0x18], R3 ;  /* 0x00001803ff0075a7 */ /* 0x000ea40008001121 */
[----:B--2---:R-:W-:Y:S05]  /*1a00*/  @!P0 BRA `(.L_x_27) ;  /* 0x0000006400448947 */ /* 0x004fea0003800000 */
.L_x_26:
[----:B------:R2:W-:Y:S01]  /*1a10*/  @!P3 SYNCS.ARRIVE.TRANS64 RZ, [UR33], R2 ;  /* 0x00000002ffffb9a7 */ /* 0x0005e20008000021 */
[----:B------:R-:W-:-:S04]  /*1a20*/  ULOP3.LUT UR5, UR31, 0x2, URZ, 0xfc, !UPT ;  /* 0x000000021f057892 */ /* 0x000fc8000f8efcff */
[----:B------:R-:W-:-:S09]  /*1a30*/  UISETP.NE.AND UP0, UPT, UR5, 0x2, UPT ;  /* 0x000000020500788c */ /* 0x000fd2000bf05270 */
[----:B------:R-:W-:Y:S05]  /*1a40*/  BRA.U UP0, `(.L_x_28) ;  /* 0x0000000100047547 */ /* 0x000fea000b800000 */
[----:B------:R-:W-:Y:S05]  /*1a50*/  BPT.TRAP 0x1 ;  /* 0x000000040000795c */ /* 0x000fea0000300000 */
.L_x_28:
[----:B------:R-:W-:Y:S04]  /*1a60*/  BSSY.RECONVERGENT B0, `(.L_x_29) ;  /* 0x0000003000007945 */ /* 0x000fe80003800200 */
[----:B------:R-:W-:Y:S05]  /*1a70*/  @P2 BRA `(.L_x_30) ;  /* 0x0000000000042947 */ /* 0x000fea0003800000 */
[----:B------:R-:W-:Y:S05]  /*1a80*/  BPT.TRAP 0x1 ;  /* 0x000000040000795c */ /* 0x000fea0000300000 */
.L_x_30:
[----:B------:R-:W-:Y:S05]  /*1a90*/  BSYNC.RECONVERGENT B0 ;  /* 0x0000000000007941 */ /* 0x000fea0003800200 */
.L_x_29:
[----:B------:R-:W-:Y:S02]  /*1aa0*/  UIADD3 UR5, UPT, UPT, UR4, 0x1, URZ ;  /* 0x0000000104057890 */ /* 0x000fe4000fffe0ff */
[----:B------:R-:W-:Y:S02]  /*1ab0*/  USHF.L.U32 UR4, UR4, 0xe, URZ ;  /* 0x0000000e04047899 */ /* 0x000fe400080006ff */
[----:B------:R-:W-:Y:S02]  /*1ac0*/  UISETP.NE.AND UP0, UPT, UR5, 0x3, UPT ;  /* 0x000000030500788c */ /* 0x000fe4000bf05270 */
[----:B------:R-:W-:Y:S02]  /*1ad0*/  ULOP3.LUT UR24, UR4, UR29, URZ, 0xfc, !UPT ;  /* 0x0000001d04187292 */ /* 0x000fe4000f8efcff */
[----:B------:R-:W-:Y:S02]  /*1ae0*/  USEL UR6, URZ, 0x1, UP0 ;  /* 0x00000001ff067887 */ /* 0x000fe40008000000 */
[----:B------:R-:W-:-:S02]  /*1af0*/  USEL UR23, UR5, URZ, UP0 ;  /* 0x000000ff05177287 */ /* 0x000fc40008000000 */
[----:B------:R-:W-:Y:S02]  /*1b00*/  ULEA UR24, UR24, UR21, 0x1 ;  /* 0x0000001518187291 */ /* 0x000fe4000f8e08ff */
[----:B------:R-:W-:Y:S01]  /*1b10*/  LOP3.LUT R12, R12, UR6, RZ, 0x3c, !PT ;  /* 0x000000060c0c7c12 */ /* 0x000fe2000f8e3cff */
[----:B------:R-:W-:Y:S02]  /*1b20*/  UIADD3 UR6, UP1, UPT, UR40, 0x80, URZ ;  /* 0x0000008028067890 */ /* 0x000fe4000ff3e0ff */
[----:B------:R-:W-:Y:S01]  /*1b30*/  ULEA UR5, UR23, UR21, 0x3 ;  /* 0x0000001517057291 */ /* 0x000fe2000f8e18ff */
[----:B-1----:R-:W-:Y:S01]  /*1b40*/  SHF.L.U32 R0, R12, 0x1f, RZ ;  /* 0x0000001f0c007819 */ /* 0x002fe200000006ff */
[----:B------:R-:W-:Y:S02]  /*1b50*/  USHF.L.U32 UR34, UR22, 0x7, URZ ;  /* 0x0000000716227899 */ /* 0x000fe400080006ff */
[----:B------:R-:W-:Y:S02]  /*1b60*/  UIADD3 UR14, UP0, UPT, UR40, 0x180, URZ ;  /* 0x00000180280e7890 */ /* 0x000fe4000ff1e0ff */
[----:B------:R-:W-:-:S02]  /*1b70*/  UIADD3 UR4, UPT, UPT, UR21, UR4, URZ ;  /* 0x0000000415047290 */ /* 0x000fc4000fffe0ff */
[----:B------:R-:W-:Y:S01]  /*1b80*/  UIADD3.X UR7, UPT, UPT, URZ, UR41, URZ, UP1, !UPT ;  /* 0x00000029ff077290 */ /* 0x000fe20008ffe4ff */
[----:B------:R3:W4:Y:S01]  /*1b90*/  SYNCS.PHASECHK.TRANS64.TRYWAIT P0, [UR5+0x18], R0 ;  /* 0x00001800ff0075a7 */ /* 0x0007220008001105 */
[----:B------:R-:W-:Y:S02]  /*1ba0*/  UIADD3 UR32, UPT, UPT, UR24, 0x6400, URZ ;  /* 0x0000640018207890 */ /* 0x000fe4000fffe0ff */
[----:B------:R-:W-:Y:S02]  /*1bb0*/  UIADD3 UR26, UPT, UPT, UR34, 0x40, URZ ;  /* 0x00000040221a7890 */ /* 0x000fe4000fffe0ff */
[----:B------:R-:W-:Y:S02]  /*1bc0*/  UIADD3 UR24, UPT, UPT, UR24, 0xa400, URZ ;  /* 0x0000a40018187890 */ /* 0x000fe4000fffe0ff */
[----:B------:R-:W-:Y:S02]  /*1bd0*/  UIADD3.X UR15, UPT, UPT, URZ, UR41, URZ, UP0, !UPT ;  /* 0x00000029ff0f7290 */ /* 0x000fe400087fe4ff */
[----:B------:R-:W-:-:S02]  /*1be0*/  UIADD3 UR16, UPT, UPT, UR4, 0x1e400, URZ ;  /* 0x0001e40004107890 */ /* 0x000fc4000fffe0ff */
[----:B------:R-:W-:Y:S01]  /*1bf0*/  UIADD3 UR8, UPT, UPT, UR4, 0x20400, URZ ;  /* 0x0002040004087890 */ /* 0x000fe2000fffe0ff */
[----:B------:R-:W-:Y:S01]  /*1c00*/  UMOV UR5, 0x30000 ;  /* 0x0003000000057882 */ /* 0x000fe20000000000 */
[----:B------:R-:W-:Y:S01]  /*1c10*/  UMOV UR38, 0x0 ;  /* 0x0000000000267882 */ /* 0x000fe20000000000 */
[----:B------:R-:W-:Y:S01]  /*1c20*/  UMOV UR39, 0x10000000 ;  /* 0x1000000000277882 */ /* 0x000fe20000000000 */
[----:B------:R-:W-:Y:S01]  /*1c30*/  UMOV UR25, UR33 ;  /* 0x0000002100197c82 */ /* 0x000fe20008000000 */
[----:B------:R-:W-:Y:S01]  /*1c40*/  UMOV UR27, UR35 ;  /* 0x00000023001b7c82 */ /* 0x000fe20008000000 */
[----:B------:R-:W-:Y:S01]  /*1c50*/  UMOV UR28, UR36 ;  /* 0x00000024001c7c82 */ /* 0x000fe20008000000 */
[----:B------:R-:W-:Y:S01]  /*1c60*/  UMOV UR17, UR33 ;  /* 0x0000002100117c82 */ /* 0x000fe20008000000 */
[----:B------:R-:W-:Y:S01]  /*1c70*/  UMOV UR20, UR36 ;  /* 0x0000002400147c82 */ /* 0x000fe20008000000 */
[----:B------:R-:W-:Y:S01]  /*1c80*/  UMOV UR18, UR34 ;  /* 0x0000002200127c82 */ /* 0x000fe20008000000 */
[----:B------:R3:W-:Y:S01]  /*1c90*/  UTMALDG.3D.MULTICAST [UR32], [UR6], UR5, desc[UR38] ;  /* 0x00002620060073b4 */ /* 0x0007e20008011805 */
[----:B------:R-:W-:Y:S01]  /*1ca0*/  UMOV UR11, UR19 ;  /* 0x00000013000b7c82 */ /* 0x000fe20008000000 */
[----:B------:R-:W-:Y:S01]  /*1cb0*/  UMOV UR12, UR36 ;  /* 0x00000024000c7c82 */ /* 0x000fe20008000000 */
[----:B------:R-:W-:Y:S01]  /*1cc0*/  UMOV UR9, UR33 ;  /* 0x0000002100097c82 */ /* 0x000fe20008000000 */
[----:B------:R-:W-:Y:S01]  /*1cd0*/  UMOV UR10, UR26 ;  /* 0x0000001a000a7c82 */ /* 0x000fe20008000000 */
[----:B------:R-:W-:Y:S01]  /*1ce0*/  UIADD3 UR22, UPT, UPT, UR22, 0x1, URZ ;  /* 0x0000000116167890 */ /* 0x000fe2000fffe0ff */
[----:B------:R-:W-:Y:S01]  /*1cf0*/  UMOV UR13, UR30 ;  /* 0x0000001e000d7c82 */ /* 0x000fe20008000000 */
[----:B------:R3:W-:Y:S02]  /*1d00*/  UTMALDG.3D.MULTICAST [UR24], [UR6], UR5, desc[UR38] ;  /* 0x00002618060073b4 */ /* 0x0007e40008011805 */
[----:B------:R-:W-:Y:S01]  /*1d10*/  UISETP.NE.AND UP0, UPT, UR22, UR30, UPT ;  /* 0x0000001e1600728c */ /* 0x000fe2000bf05270 */
[----:B------:R-:W-:Y:S01]  /*1d20*/  UMOV UR4, UR23 ;  /* 0x0000001700047c82 */ /* 0x000fe20008000000 */
[----:B------:R3:W-:Y:S01]  /*1d30*/  UTMALDG.3D [UR16], [UR14], desc[UR38] ;  /* 0x000026100e0075b4 */ /* 0x0007e20008011000 */
[----:B------:R3:W-:Y:S06]  /*1d40*/  UTMALDG.3D [UR8], [UR14], desc[UR38] ;  /* 0x000026080e0075b4 */ /* 0x0007ec0008011000 */
[----:B---3--:R-:W-:Y:S05]  /*1d50*/  BRA.U UP0, `(.L_x_31) ;  /* 0xfffffffd00147547 */ /* 0x008fea000b83ffff */
.L_x_25:
[----:B------:R-:W-:Y:S01]  /*1d60*/  ULEA UR4, UR23, UR21, 0x3 ;  /* 0x0000001517047291 */ /* 0x000fe2000f8e18ff */
[----:B-1----:R-:W-:Y:S01]  /*1d70*/  SHF.L.U32 R0, R12, 0x1f, RZ ;  /* 0x0000001f0c007819 */ /* 0x002fe200000006ff */
[----:B------:R-:W-:Y:S01]  /*1d80*/  @!P1 SYNCS.ARRIVE.TRANS64.A1T0 RZ, [UR21+0x68], RZ ;  /* 0x000068ffffff99a7 */ /* 0x000fe20008100015 */
[----:B------:R-:W-:-:S06]  /*1d90*/  UISETP.GT.AND UP0, UPT, UR47, UR46, UPT ;  /* 0x0000002e2f00728c */ /* 0x000fcc000bf04270 */
[----:B--2-4-:R1:W2:Y:S03]  /*1da0*/  SYNCS.PHASECHK.TRANS64.TRYWAIT P0, [UR4+0x18], R0 ;  /* 0x00001800ff0075a7 */ /* 0x0142a60008001104 */
[----:B------:R-:W-:Y:S05]  /*1db0*/  BRA.U !UP0, `(.L_x_32) ;  /* 0x0000000108f07547 */ /* 0x000fea000b800000 */
[----:B------:R-:W-:Y:S01]  /*1dc0*/  UIADD3 UR14, UPT, UPT, UR48, UR13, URZ ;  /* 0x0000000d300e7290 */ /* 0x000fe2000fffe0ff */
[----:B------:R-:W-:-:S11]  /*1dd0*/  UMOV UR4, UR23 ;  /* 0x0000001700047c82 */ /* 0x000fd60008000000 */
.L_x_38:
[----:B------:R-:W-:Y:S01]  /*1de0*/  ULEA UR33, UR4, UR21, 0x3 ;  /* 0x0000001504217291 */ /* 0x000fe2000f8e18ff */
[----:B--2---:R-:W-:Y:S01]  /*1df0*/  @!P3 MOV R2, 0xc000 ;  /* 0x0000c0000002b802 */ /* 0x004fe20000000f00 */
[----:B--2-4-:R-:W-:Y:S10]  /*1e00*/  @P0 BRA `(.L_x_33) ;  /* 0x00000000000c0947 */ /* 0x014ff40003800000 */
[----:B------:R-:W-:-:S04]  /*1e10*/  SHF.L.U32 R3, R12, 0x1f, RZ ;  /* 0x0000001f0c037819 */ /* 0x000fc800000006ff */
[----:B------:R-:W2:Y:S02]  /*1e20*/  SYNCS.PHASECHK.TRANS64.TRYWAIT P0, [UR33+0x18], R3 ;  /* 0x00001803ff0075a7 */ /* 0x000ea40008001121 */
[----:B--2---:R-:W-:Y:S05]  /*1e30*/  @!P0 BRA `(.L_x_34) ;  /* 0x0000006000508947 */ /* 0x004fea0003800000 */
.L_x_33:
[----:B------:R2:W-:Y:S01]  /*1e40*/  @!P3 SYNCS.ARRIVE.TRANS64 RZ, [UR33], R2 ;  /* 0x00000002ffffb9a7 */ /* 0x0005e20008000021 */
[----:B------:R-:W-:-:S04]  /*1e50*/  ULOP3.LUT UR5, UR31, 0x2, URZ, 0xfc, !UPT ;  /* 0x000000021f057892 */ /* 0x000fc8000f8efcff */
[----:B------:R-:W-:-:S09]  /*1e60*/  UISETP.NE.AND UP0, UPT, UR5, 0x2, UPT ;  /* 0x000000020500788c */ /* 0x000fd2000bf05270 */
[----:B------:R-:W-:Y:S05]  /*1e70*/  BRA.U UP0, `(.L_x_35) ;  /* 0x0000000100047547 */ /* 0x000fea000b800000 */
[----:B------:R-:W-:Y:S05]  /*1e80*/  BPT.TRAP 0x1 ;  /* 0x000000040000795c */ /* 0x000fea0000300000 */
.L_x_35:
[----:B------:R-:W-:Y:S04]  /*1e90*/  BSSY.RECONVERGENT B0, `(.L_x_36) ;  /* 0x0000003000007945 */ /* 0x000fe80003800200 */
[----:B------:R-:W-:Y:S05]  /*1ea0*/  @P2 BRA `(.L_x_37) ;  /* 0x0000000000042947 */ /* 0x000fea0003800000 */
[----:B------:R-:W-:Y:S05]  /*1eb0*/  BPT.TRAP 0x1 ;  /* 0x000000040000795c */ /* 0x000fea0000300000 */
.L_x_37:
[----:B------:R-:W-:Y:S05]  /*1ec0*/  BSYNC.RECONVERGENT B0 ;  /* 0x0000000000007941 */ /* 0x000fea0003800200 */
.L_x_36:
[----:B------:R-:W-:Y:S02]  /*1ed0*/  UIADD3 UR5, UPT, UPT, UR4, 0x1, URZ ;  /* 0x0000000104057890 */ /* 0x000fe4000fffe0ff */
[----:B------:R-:W-:Y:S02]  /*1ee0*/  USHF.L.U32 UR7, UR4, 0xe, URZ ;  /* 0x0000000e04077899 */ /* 0x000fe400080006ff */
[----:B------:R-:W-:Y:S02]  /*1ef0*/  UISETP.NE.AND UP0, UPT, UR5, 0x3, UPT ;  /* 0x000000030500788c */ /* 0x000fe4000bf05270 */
[----:B------:R-:W-:Y:S02]  /*1f00*/  ULOP3.LUT UR24, UR7, UR29, URZ, 0xfc, !UPT ;  /* 0x0000001d07187292 */ /* 0x000fe4000f8efcff */
[----:B------:R-:W-:Y:S02]  /*1f10*/  USEL UR6, URZ, 0x1, UP0 ;  /* 0x00000001ff067887 */ /* 0x000fe40008000000 */
[----:B------:R-:W-:-:S02]  /*1f20*/  USEL UR23, UR5, URZ, UP0 ;  /* 0x000000ff05177287 */ /* 0x000fc40008000000 */
[----:B------:R-:W-:Y:S02]  /*1f30*/  UIADD3 UR4, UP1, UPT, UR40, 0x80, URZ ;  /* 0x0000008028047890 */ /* 0x000fe4000ff3e0ff */
[----:B------:R-:W-:Y:S01]  /*1f40*/  ULEA UR5, UR23, UR21, 0x3 ;  /* 0x0000001517057291 */ /* 0x000fe2000f8e18ff */
[----:B------:R-:W-:Y:S01]  /*1f50*/  LOP3.LUT R12, R12, UR6, RZ, 0x3c, !PT ;  /* 0x000000060c0c7c12 */ /* 0x000fe2000f8e3cff */
[----:B------:R-:W-:Y:S02]  /*1f60*/  ULEA UR24, UR24, UR21, 0x1 ;  /* 0x0000001518187291 */ /* 0x000fe4000f8e08ff */
[----:B------:R-:W-:Y:S01]  /*1f70*/  USHF.L.U32 UR34, UR13, 0x7, URZ ;  /* 0x000000070d227899 */ /* 0x000fe200080006ff */
[----:B-1----:R-:W-:Y:S01]  /*1f80*/  SHF.L.U32 R0, R12, 0x1f, RZ ;  /* 0x0000001f0c007819 */ /* 0x002fe200000006ff */
[----:B------:R-:W-:Y:S02]  /*1f90*/  UIADD3 UR6, UP0, UPT, UR40, 0x180, URZ ;  /* 0x0000018028067890 */ /* 0x000fe4000ff1e0ff */
[----:B------:R-:W-:Y:S01]  /*1fa0*/  UIADD3 UR8, UPT, UPT, UR21, UR7, URZ ;  /* 0x0000000715087290 */ /* 0x000fe2000fffe0ff */
[----:B------:R3:W4:Y:S01]  /*1fb0*/  SYNCS.PHASECHK.TRANS64.TRYWAIT P0, [UR5+0x18], R0 ;  /* 0x00001800ff0075a7 */ /* 0x0007220008001105 */
[----:B------:R-:W-:-:S02]  /*1fc0*/  UIADD3.X UR5, UPT, UPT, URZ, UR41, URZ, UP1, !UPT ;  /* 0x00000029ff057290 */ /* 0x000fc40008ffe4ff */
[----:B------:R-:W-:Y:S02]  /*1fd0*/  UIADD3 UR32, UPT, UPT, UR24, 0x6400, URZ ;  /* 0x0000640018207890 */ /* 0x000fe4000fffe0ff */
[----:B------:R-:W-:Y:S02]  /*1fe0*/  UIADD3 UR26, UPT, UPT, UR34, 0x40, URZ ;  /* 0x00000040221a7890 */ /* 0x000fe4000fffe0ff */
[----:B------:R-:W-:Y:S02]  /*1ff0*/  UIADD3 UR24, UPT, UPT, UR24, 0xa400, URZ ;  /* 0x0000a40018187890 */ /* 0x000fe4000fffe0ff */
[----:B------:R-:W-:Y:S02]  /*2000*/  UIADD3.X UR7, UPT, UPT, URZ, UR41, URZ, UP0, !UPT ;  /* 0x00000029ff077290 */ /* 0x000fe400087fe4ff */
[----:B------:R-:W-:Y:S02]  /*2010*/  UIADD3 UR16, UPT, UPT, UR8, 0x1e400, URZ ;  /* 0x0001e40008107890 */ /* 0x000fe4000fffe0ff */
[----:B------:R-:W-:Y:S01]  /*2020*/  UIADD3 UR8, UPT, UPT, UR8, 0x20400, URZ ;  /* 0x0002040008087890 */ /* 0x000fe2000fffe0ff */
[----:B------:R-:W-:Y:S01]  /*2030*/  UMOV UR10, 0x30000 ;  /* 0x00030000000a7882 */ /* 0x000fe20000000000 */
[----:B------:R-:W-:Y:S01]  /*2040*/  UMOV UR38, 0x0 ;  /* 0x0000000000267882 */ /* 0x000fe20000000000 */
[----:B------:R-:W-:Y:S01]  /*2050*/  UMOV UR39, 0x10000000 ;  /* 0x1000000000277882 */ /* 0x000fe20000000000 */
[----:B------:R-:W-:Y:S01]  /*2060*/  UMOV UR25, UR33 ;  /* 0x0000002100197c82 */ /* 0x000fe20008000000 */
[----:B------:R-:W-:Y:S01]  /*2070*/  UMOV UR27, UR35 ;  /* 0x00000023001b7c82 */ /* 0x000fe20008000000 */
[----:B------:R-:W-:Y:S01]  /*2080*/  UMOV UR28, UR36 ;  /* 0x00000024001c7c82 */ /* 0x000fe20008000000 */
[----:B------:R-:W-:Y:S01]  /*2090*/  UTMALDG.3D.MULTICAST [UR32], [UR4], UR10, desc[UR38] ;  /* 0x00002620040073b4 */ /* 0x000fe2000801180a */
[----:B------:R-:W-:Y:S01]  /*20a0*/  UMOV UR17, UR33 ;  /* 0x0000002100117c82 */ /* 0x000fe20008000000 */
[----:B------:R-:W-:Y:S01]  /*20b0*/  UMOV UR20, UR36 ;  /* 0x0000002400147c82 */ /* 0x000fe20008000000 */
[----:B------:R-:W-:Y:S01]  /*20c0*/  UMOV UR18, UR34 ;  /* 0x0000002200127c82 */ /* 0x000fe20008000000 */
[----:B------:R-:W-:Y:S01]  /*20d0*/  UMOV UR11, UR19 ;  /* 0x00000013000b7c82 */ /* 0x000fe20008000000 */
[----:B------:R-:W-:Y:S01]  /*20e0*/  UMOV UR12, UR36 ;  /* 0x00000024000c7c82 */ /* 0x000fe20008000000 */
[----:B------:R-:W-:Y:S01]  /*20f0*/  UMOV UR9, UR33 ;  /* 0x0000002100097c82 */ /* 0x000fe20008000000 */
[----:B------:R-:W-:Y:S01]  /*2100*/  UIADD3 UR13, UPT, UPT, UR13, 0x1, URZ ;  /* 0x000000010d0d7890 */ /* 0x000fe2000fffe0ff */
[----:B------:R1:W-:Y:S03]  /*2110*/  UTMALDG.3D.MULTICAST [UR24], [UR4], UR10, desc[UR38] ;  /* 0x00002618040073b4 */ /* 0x0003e6000801180a */
[----:B------:R-:W-:Y:S01]  /*2120*/  UISETP.NE.AND UP0, UPT, UR13, UR14, UPT ;  /* 0x0000000e0d00728c */ /* 0x000fe2000bf05270 */
[----:B------:R3:W-:Y:S01]  /*2130*/  UTMALDG.3D [UR16], [UR6], desc[UR38] ;  /* 0x00002610060075b4 */ /* 0x0007e20008011000 */
[----:B-1----:R-:W-:Y:S01]  /*2140*/  UMOV UR10, UR26 ;  /* 0x0000001a000a7c82 */ /* 0x002fe20008000000 */
[----:B------:R-:W-:Y:S01]  /*2150*/  UMOV UR4, UR23 ;  /* 0x0000001700047c82 */ /* 0x000fe20008000000 */
[----:B------:R3:W-:Y:S05]  /*2160*/  UTMALDG.3D [UR8], [UR6], desc[UR38] ;  /* 0x00002608060075b4 */ /* 0x0007ea0008011000 */
[----:B---3--:R-:W-:Y:S05]  /*2170*/  BRA.U UP0, `(.L_x_38) ;  /* 0xfffffffd00187547 */ /* 0x008fea000b83ffff */
.L_x_32:
[C---:B------:R-:W-:Y:S01]  /*2180*/  LEA R3, R11.reuse, UR21, 0x3 ;  /* 0x000000150b037c11 */ /* 0x040fe2000f8e18ff */
[----:B------:R-:W-:Y:S01]  /*2190*/  NOP ;  /* 0x0000000000007918 */ /* 0x000fe20000000000 */
[----:B-1----:R-:W-:Y:S02]  /*21a0*/  SHF.L.U32 R0, R10, 0x1f, RZ ;  /* 0x0000001f0a007819 */ /* 0x002fe400000006ff */
[----:B------:R-:W-:Y:S02]  /*21b0*/  LEA R5, R11, UR21, 0x4 ;  /* 0x000000150b057c11 */ /* 0x000fe4000f8e20ff */
[----:B--2-4-:R-:W1:Y:S02]  /*21c0*/  SYNCS.PHASECHK.TRANS64.TRYWAIT P0, [R3+URZ+0x70], R0 ;  /* 0x00007000030075a7 */ /* 0x014e6400080011ff */
[----:B-1----:R-:W-:Y:S05]  /*21d0*/  @!P0 BRA `(.L_x_39) ;  /* 0x0000005c00808947 */ /* 0x002fea0003800000 */
.L_x_124:
[----:B------:R-:W2:Y:S01]  /*21e0*/  LDS.128 R4, [R5+0x100] ;  /* 0x0001000005047984 */ /* 0x000ea20000000c00 */
[----:B------:R-:W-:Y:S01]  /*21f0*/  UISETP.GE.AND UP0, UPT, UR42, 0x1, UPT ;  /* 0x000000012a00788c */ /* 0x000fe2000bf06270 */
[----:B------:R-:W-:Y:S01]  /*2200*/  @!PT LDS RZ, [RZ] ;  /* 0x00000000fffff984 */ /* 0x000fe20000000800 */
[----:B------:R-:W-:Y:S01]  /*2210*/  @!PT LDS RZ, [RZ] ;  /* 0x00000000fffff984 */ /* 0x000fe20000000800 */
[----:B------:R-:W-:Y:S01]  /*2220*/  @!PT LDS RZ, [RZ] ;  /* 0x00000000fffff984 */ /* 0x000fe20000000800 */
[----:B------:R-:W-:Y:S01]  /*2230*/  @!PT LDS RZ, [RZ] ;  /* 0x00000000fffff984 */ /* 0x000fe20000000800 */
[----:B------:R3:W-:Y:S06]  /*2240*/  MEMBAR.ALL.CTA ;  /* 0x0000000000007992 */ /* 0x0007ec0000008000 */
[----:B---3--:R-:W3:Y:S01]  /*2250*/  FENCE.VIEW.ASYNC.S ;  /* 0x00000000000073c6 */ /* 0x008ee20000000000 */
[----:B--2---:R-:W-:-:S13]  /*2260*/  LOP3.LUT P0, RZ, R6, 0x1, RZ, 0xc0, !PT ;  /* 0x0000000106ff7812 */ /* 0x004fda000780c0ff */
[----:B---3--:R-:W-:Y:S01]  /*2270*/  VOTEU.ANY UP1, P0 ;  /* 0x0000000000ff7886 */ /* 0x008fe20000020100 */
[----:B------:R-:W-:-:S13]  /*2280*/  PLOP3.LUT P0, PT, PT, PT, UP1, 0x80, 0x8 ;  /* 0x000000000008781c */ /* 0x000fda0003f0f018 */
[----:B-1----:R-:W-:Y:S02]  /*2290*/  @P0 LOP3.LUT R0, R5, 0xffff, RZ, 0xc0, !PT ;  /* 0x0000ffff05000812 */ /* 0x002fe400078ec0ff */
[----:B------:R-:W-:Y:S02]  /*22a0*/  @P0 MOV R2, R4 ;  /* 0x0000000400020202 */ /* 0x000fe40000000f00 */
[----:B------:R-:W-:Y:S01]  /*22b0*/  @P0 R2UR UR5, R0 ;  /* 0x00000000000502ca */ /* 0x000fe200000e0000 */
[----:B------:R-:W-:Y:S01]  /*22c0*/  VIADD R0, R3, 0x80 ;  /* 0x0000008003007836 */ /* 0x000fe20000000000 */
[----:B------:R-:W-:Y:S02]  /*22d0*/  @P0 SHF.R.U32.HI R4, RZ, 0x10, R5 ;  /* 0x00000010ff040819 */ /* 0x000fe40000011605 */
[----:B------:R-:W-:Y:S02]  /*22e0*/  @P0 R2UR UR6, R2 ;  /* 0x00000000020602ca */ /* 0x000fe400000e0000 */
[----:B------:R-:W-:-:S02]  /*22f0*/  PRMT R0, RZ, 0x654, R0 ;  /* 0x00000654ff007816 */ /* 0x000fc40000000000 */
[----:B------:R-:W-:Y:S02]  /*2300*/  @P0 R2UR UR4, R4 ;  /* 0x00000000040402ca */ /* 0x000fe400000e0000 */
[----:B------:R1:W-:Y:S03]  /*2310*/  SYNCS.ARRIVE.TRANS64.RED.A1T0 RZ, [R0+URZ], RZ ;  /* 0x000000ff00ff79a7 */ /* 0x0003e600081004ff */
[----:B------:R-:W-:-:S04]  /*2320*/  @UP1 UMOV UR37, UR5 ;  /* 0x0000000500251c82 */ /* 0x000fc80008000000 */
[----:B------:R-:W-:-:S04]  /*2330*/  @UP1 UMOV UR43, UR6 ;  /* 0x00000006002b1c82 */ /* 0x000fc80008000000 */
[----:B------:R-:W-:Y:S01]  /*2340*/  @UP1 UMOV UR36, UR4 ;  /* 0x0000000400241c82 */ /* 0x000fe20008000000 */
[----:B------:R-:W-:Y:S05]  /*2350*/  BRA.U !UP0, `(.L_x_40) ;  /* 0x0000000108d47547 */ /* 0x000fea000b800000 */
[----:B------:R-:W2:Y:S01]  /*2360*/  LDCU.128 UR12, c[0x0][0xb10] ;  /* 0x00016200ff0c77ac */ /* 0x000ea20008000c00 */
[----:B------:R-:W3:Y:S01]  /*2370*/  LDCU UR22, c[0x0][0xb20] ;  /* 0x00016400ff1677ac */ /* 0x000ee20008000800 */
[----:B------:R-:W4:Y:S01]  /*2380*/  LDCU UR20, c[0x0][0xb0c] ;  /* 0x00016180ff1477ac */ /* 0x000f220008000800 */
[----:B------:R-:W1:Y:S01]  /*2390*/  LDCU.64 UR8, c[0x0][0xb28] ;  /* 0x00016500ff0877ac */ /* 0x000e620008000a00 */
[----:B------:R-:W-:Y:S02]  /*23a0*/  UISETP.NE.AND UP3, UPT, UR42, 0x1, UPT ;  /* 0x000000012a00788c */ /* 0x000fe4000bf65270 */
[----:B--2---:R-:W-:Y:S02]  /*23b0*/  UIMAD.WIDE.U32 UR6, UR44, UR15, URZ ;  /* 0x0000000f2c0672a5 */ /* 0x004fe4000f8e00ff */
[----:B------:R-:W-:Y:S02]  /*23c0*/  UIMAD.WIDE.U32 UR4, UR45, UR12, URZ ;  /* 0x0000000c2d0472a5 */ /* 0x000fe4000f8e00ff */
[----:B------:R-:W-:-:S02]  /*23d0*/  UISETP.NE.AND UP0, UPT, UR14, 0x1, UPT ;  /* 0x000000010e00788c */ /* 0x000fc4000bf05270 */
[----:B------:R-:W-:Y:S01]  /*23e0*/  UIMAD.WIDE.U32 UR18, UR37, UR15, URZ ;  /* 0x0000000f251272a5 */ /* 0x000fe2000f8e00ff */
[----:B------:R-:W-:Y:S02]  /*23f0*/  UMOV UR6, UR7 ;  /* 0x0000000700067c82 */ /* 0x000fe40008000000 */
[----:B------:R-:W-:Y:S01]  /*2400*/  UMOV UR4, UR5 ;  /* 0x0000000500047c82 */ /* 0x000fe20008000000 */
[----:B---3--:R-:W-:Y:S02]  /*2410*/  USHF.R.U32.HI UR6, URZ, UR22, UR6 ;  /* 0x00000016ff067299 */ /* 0x008fe40008011606 */
[----:B----4-:R-:W-:Y:S02]  /*2420*/  UISETP.NE.AND UP2, UPT, UR20, 0x1, UPT ;  /* 0x000000011400788c */ /* 0x010fe4000bf45270 */
[----:B------:R-:W-:Y:S02]  /*2430*/  USHF.R.U32.HI UR4, URZ, UR13, UR4 ;  /* 0x0000000dff047299 */ /* 0x000fe40008011604 */
[----:B------:R-:W-:-:S02]  /*2440*/  USEL UR5, UR44, UR6, !UP0 ;  /* 0x000000062c057287 */ /* 0x000fc4000c000000 */
[----:B------:R-:W-:Y:S02]  /*2450*/  USEL UR6, UR45, UR4, !UP2 ;  /* 0x000000042d067287 */ /* 0x000fe4000d000000 */
[----:B-1----:R-:W-:Y:S01]  /*2460*/  UIMAD.WIDE.U32 UR10, UR5, UR8, URZ ;  /* 0x00000008050a72a5 */ /* 0x002fe2000f8e00ff */
[----:B------:R-:W-:Y:S01]  /*2470*/  UMOV UR4, UR19 ;  /* 0x0000001300047c82 */ /* 0x000fe20008000000 */
[----:B------:R-:W-:Y:S02]  /*2480*/  UIMAD.WIDE.U32 UR16, UR43, UR12, URZ ;  /* 0x0000000c2b1072a5 */ /* 0x000fe4000f8e00ff */
[----:B------:R-:W-:-:S03]  /*2490*/  UIMAD.WIDE.U32 UR18, UR6, UR8, URZ ;  /* 0x00000008061272a5 */ /* 0x000fc6000f8e00ff */
[----:B------:R-:W-:Y:S01]  /*24a0*/  UMOV UR10, UR11 ;  /* 0x0000000b000a7c82 */ /* 0x000fe20008000000 */
[----:B------:R-:W-:Y:S02]  /*24b0*/  USHF.R.U32.HI UR4, URZ, UR22, UR4 ;  /* 0x00000016ff047299 */ /* 0x000fe40008011604 */
[----:B------:R-:W-:Y:S01]  /*24c0*/  @UP3 USHF.R.U32.HI UR5, URZ, UR9, UR10 ;  /* 0x00000009ff053299 */ /* 0x000fe2000801160a */
[----:B------:R-:W-:Y:S01]  /*24d0*/  UMOV UR16, UR17 ;  /* 0x0000001100107c82 */ /* 0x000fe20008000000 */
[----:B------:R-:W-:Y:S01]  /*24e0*/  UMOV UR18, UR19 ;  /* 0x0000001300127c82 */ /* 0x000fe20008000000 */
[----:B------:R-:W-:Y:S02]  /*24f0*/  USHF.R.U32.HI UR13, URZ, UR13, UR16 ;  /* 0x0000000dff0d7299 */ /* 0x000fe40008011610 */
[----:B------:R-:W-:Y:S02]  /*2500*/  USEL UR4, UR37, UR4, !UP0 ;  /* 0x0000000425047287 */ /* 0x000fe4000c000000 */
[----:B------:R-:W-:-:S02]  /*2510*/  @UP3 USHF.R.U32.HI UR6, URZ, UR9, UR18 ;  /* 0x00000009ff063299 */ /* 0x000fc40008011612 */
[----:B------:R-:W-:Y:S02]  /*2520*/  UIMAD UR7, UR42, UR5, URZ ;  /* 0x000000052a0772a4 */ /* 0x000fe4000f8e02ff */
[----:B------:R-:W-:Y:S02]  /*2530*/  USEL UR5, UR43, UR13, !UP2 ;  /* 0x0000000d2b057287 */ /* 0x000fe4000d000000 */
[----:B------:R-:W-:Y:S02]  /*2540*/  UIMAD UR10, UR42, UR6, URZ ;  /* 0x000000062a0a72a4 */ /* 0x000fe4000f8e02ff */
[----:B------:R-:W-:Y:S02]  /*2550*/  UISETP.GE.AND UP0, UPT, UR4, UR7, UPT ;  /* 0x000000070400728c */ /* 0x000fe4000bf06270 */
[----:B------:R-:W-:Y:S02]  /*2560*/  UIMAD.WIDE.U32 UR12, UR4, UR8, URZ ;  /* 0x00000008040c72a5 */ /* 0x000fe4000f8e00ff */
[----:B------:R-:W-:-:S02]  /*2570*/  UISETP.GE.OR UP0, UPT, UR5, UR10, UP0 ;  /* 0x0000000a0500728c */ /* 0x000fc40008706670 */
        /* <DEDUP_REMOVED lines=19> */
.L_x_40:
[----:B------:R-:W2:Y:S02]  /*26b0*/  LDCU UR4, c[0x0][0xb30] ;  /* 0x00016600ff0477ac */ /* 0x000ea40008000800 */
[----:B--2---:R-:W-:-:S09]  /*26c0*/  UISETP.NE.AND UP0, UPT, UR4, 0x1, UPT ;  /* 0x000000010400788c */ /* 0x004fd2000bf05270 */
[----:B------:R-:W-:Y:S05]  /*26d0*/  BRA.U UP0, `(.L_x_41) ;  /* 0x0000000100447547 */ /* 0x000fea000b800000 */
[----:B------:R-:W2:Y:S01]  /*26e0*/  LDCU.128 UR8, c[0x0][0xb10] ;  /* 0x00016200ff0877ac */ /* 0x000ea20008000c00 */
[----:B------:R-:W3:Y:S01]  /*26f0*/  LDCU UR12, c[0x0][0xb0c] ;  /* 0x00016180ff0c77ac */ /* 0x000ee20008000800 */
[----:B------:R-:W4:Y:S01]  /*2700*/  LDCU UR13, c[0x0][0xb20] ;  /* 0x00016400ff0d77ac */ /* 0x000f220008000800 */
[----:B--2---:R-:W-:Y:S02]  /*2710*/  UIMAD.WIDE.U32 UR6, UR43, UR8, URZ ;  /* 0x000000082b0672a5 */ /* 0x004fe4000f8e00ff */
[----:B------:R-:W-:Y:S02]  /*2720*/  UIMAD.WIDE.U32 UR4, UR37, UR11, URZ ;  /* 0x0000000b250472a5 */ /* 0x000fe4000f8e00ff */
[----:B---3--:R-:W-:Y:S02]  /*2730*/  UISETP.NE.AND UP2, UPT, UR12, 0x1, UPT ;  /* 0x000000010c00788c */ /* 0x008fe4000bf45270 */
[----:B------:R-:W-:Y:S01]  /*2740*/  UISETP.NE.AND UP0, UPT, UR10, 0x1, UPT ;  /* 0x000000010a00788c */ /* 0x000fe2000bf05270 */
[----:B------:R-:W-:-:S02]  /*2750*/  UMOV UR6, UR7 ;  /* 0x0000000700067c82 */ /* 0x000fc40008000000 */
[----:B------:R-:W-:Y:S01]  /*2760*/  UMOV UR4, UR5 ;  /* 0x0000000500047c82 */ /* 0x000fe20008000000 */
[----:B------:R-:W-:Y:S02]  /*2770*/  USHF.R.U32.HI UR9, URZ, UR9, UR6 ;  /* 0x00000009ff097299 */ /* 0x000fe40008011606 */
[----:B----4-:R-:W-:Y:S02]  /*2780*/  USHF.R.U32.HI UR4, URZ, UR13, UR4 ;  /* 0x0000000dff047299 */ /* 0x010fe40008011604 */
[----:B------:R-:W-:Y:S02]  /*2790*/  USEL UR5, UR43, UR9, !UP2 ;  /* 0x000000092b057287 */ /* 0x000fe4000d000000 */
[----:B------:R-:W-:-:S04]  /*27a0*/  USEL UR4, UR37, UR4, !UP0 ;  /* 0x0000000425047287 */ /* 0x000fc8000c000000 */
[----:B------:R-:W-:Y:S02]  /*27b0*/  UIADD3 UR6, UPT, UPT, UR5, -UR4, URZ ;  /* 0x8000000405067290 */ /* 0x000fe4000fffe0ff */
[----:B------:R-:W-:Y:S02]  /*27c0*/  UIADD3 UR4, UPT, UPT, -UR5, UR4, URZ ;  /* 0x0000000405047290 */ /* 0x000fe4000fffe1ff */
[----:B------:R-:W-:Y:S02]  /*27d0*/  UIMAD UR37, UR6, UR10, UR37 ;  /* 0x0000000a062572a4 */ /* 0x000fe4000f8e0225 */
[----:B------:R-:W-:-:S12]  /*27e0*/  UIMAD UR43, UR4, UR12, UR43 ;  /* 0x0000000c042b72a4 */ /* 0x000fd8000f8e022b */
.L_x_41:
[----:B------:R-:W-:Y:S01]  /*27f0*/  VIADD R11, R11, 0x1 ;  /* 0x000000010b0b7836 */ /* 0x000fe20000000000 */
[----:B------:R-:W-:Y:S02]  /*2800*/  R2UR UR5, R87 ;  /* 0x00000000570572ca */ /* 0x000fe400000e0000 */
[----:B------:R-:W-:Y:S02]  /*2810*/  R2UR UR4, R86 ;  /* 0x00000000560472ca */ /* 0x000fe400000e0000 */
[C---:B------:R-:W-:Y:S02]  /*2820*/  ISETP.NE.AND P0, PT, R11.reuse, 0x2, PT ;  /* 0x000000020b00780c */ /* 0x040fe40003f05270 */
[----:B------:R-:W-:Y:S02]  /*2830*/  PLOP3.LUT P1, PT, PT, PT, PT, 0x80, 0x8 ;  /* 0x000000000008781c */ /* 0x000fe40003f2f070 */
[----:B------:R-:W-:Y:S02]  /*2840*/  SEL R3, RZ, 0x1, P0 ;  /* 0x00000001ff037807 */ /* 0x000fe40000000000 */
[----:B------:R-:W-:-:S02]  /*2850*/  SEL R11, R11, RZ, P0 ;  /* 0x000000ff0b0b7207 */ /* 0x000fc40000000000 */
[----:B------:R-:W-:Y:S01]  /*2860*/  LOP3.LUT R10, R10, R3, RZ, 0x3c, !PT ;  /* 0x000000030a0a7212 */ /* 0x000fe200078e3cff */
[----:B------:R-:W-:Y:S02]  /*2870*/  UIADD3 UR25, UPT, UPT, UR43, UR5, URZ ;  /* 0x000000052b197290 */ /* 0x000fe4000fffe0ff */
[----:B------:R-:W-:Y:S01]  /*2880*/  UIADD3 UR26, UPT, UPT, UR37, UR4, URZ ;  /* 0x00000004251a7290 */ /* 0x000fe2000fffe0ff */
[----:B------:R-:W-:Y:S11]  /*2890*/  BRA.U UP1, `(.L_x_42) ;  /* 0xffffffed01d47547 */ /* 0x000ff6000b83ffff */
[----:B------:R-:W-:Y:S01]  /*28a0*/  UIADD3 UR21, UPT, UPT, UR21, 0x18, URZ ;  /* 0x0000001815157890 */ /* 0x000fe2000fffe0ff */
[----:B------:R-:W-:-:S03]  /*28b0*/  SHF.L.U32 R3, R12, 0x1f, RZ ;  /* 0x0000001f0c037819 */ /* 0x000fc600000006ff */
[----:B------:R-:W-:-:S09]  /*28c0*/  ULEA UR4, UR23, UR21, 0x3 ;  /* 0x0000001517047291 */ /* 0x000fd2000f8e18ff */
[----:B------:R-:W2:Y:S02]  /*28d0*/  SYNCS.PHASECHK.TRANS64.TRYWAIT P0, [UR4], R3 ;  /* 0x00000003ff0075a7 */ /* 0x000ea40008001104 */
[----:B--2---:R-:W-:Y:S05]  /*28e0*/  @!P0 BRA `(.L_x_43) ;  /* 0x0000005400d08947 */ /* 0x004fea0003800000 */
.L_x_126:
[----:B------:R-:W-:-:S04]  /*28f0*/  UIADD3 UR4, UPT, UPT, UR23, 0x1, URZ ;  /* 0x0000000117047890 */ /* 0x000fc8000fffe0ff */
[----:B------:R-:W-:-:S04]  /*2900*/  UISETP.NE.AND UP0, UPT, UR4, 0x3, UPT ;  /* 0x000000030400788c */ /* 0x000fc8000bf05270 */
[----:B------:R-:W-:Y:S02]  /*2910*/  USEL UR6, URZ, 0x1, UP0 ;  /* 0x00000001ff067887 */ /* 0x000fe40008000000 */
[----:B------:R-:W-:-:S04]  /*2920*/  USEL UR4, UR4, URZ, UP0 ;  /* 0x000000ff04047287 */ /* 0x000fc80008000000 */
[----:B------:R-:W-:Y:S01]  /*2930*/  ULEA UR5, UR4, UR21, 0x3 ;  /* 0x0000001504057291 */ /* 0x000fe2000f8e18ff */
[----:B------:R-:W-:-:S04]  /*2940*/  LOP3.LUT R12, R12, UR6, RZ, 0x3c, !PT ;  /* 0x000000060c0c7c12 */ /* 0x000fc8000f8e3cff */
[----:B-1----:R-:W-:-:S04]  /*2950*/  SHF.L.U32 R3, R12, 0x1f, RZ ;  /* 0x0000001f0c037819 */ /* 0x002fc800000006ff */
[----:B------:R-:W1:Y:S02]  /*2960*/  SYNCS.PHASECHK.TRANS64.TRYWAIT P0, [UR5], R3 ;  /* 0x00000003ff0075a7 */ /* 0x000e640008001105 */
[----:B-1----:R-:W-:Y:S05]  /*2970*/  @!P0 BRA `(.L_x_44) ;  /* 0x0000005400c48947 */ /* 0x002fea0003800000 */
.L_x_128:
[----:B------:R-:W-:-:S04]  /*2980*/  UIADD3 UR4, UPT, UPT, UR4, 0x1, URZ ;  /* 0x0000000104047890 */ /* 0x000fc8000fffe0ff */
[----:B------:R-:W-:-:S04]  /*2990*/  UISETP.NE.AND UP0, UPT, UR4, 0x3, UPT ;  /* 0x000000030400788c */ /* 0x000fc8000bf05270 */
[----:B------:R-:W-:Y:S02]  /*29a0*/  USEL UR5, URZ, 0x1, UP0 ;  /* 0x00000001ff057887 */ /* 0x000fe40008000000 */
[----:B------:R-:W-:-:S04]  /*29b0*/  USEL UR4, UR4, URZ, UP0 ;  /* 0x000000ff04047287 */ /* 0x000fc80008000000 */
[----:B------:R-:W-:Y:S01]  /*29c0*/  ULEA UR4, UR4, UR21, 0x3 ;  /* 0x0000001504047291 */ /* 0x000fe2000f8e18ff */
[----:B-1----:R-:W-:-:S04]  /*29d0*/  LOP3.LUT R3, R12, UR5, RZ, 0x3c, !PT ;  /* 0x000000050c037c12 */ /* 0x002fc8000f8e3cff */
[----:B------:R-:W-:Y:S01]  /*29e0*/  SHF.L.U32 R3, R3, 0x1f, RZ ;  /* 0x0000001f03037819 */ /* 0x000fe200000006ff */
[----:B------:R-:W-:-:S07]  /*29f0*/  IMAD.U32 R0, RZ, RZ, UR4 ;  /* 0x00000004ff007e24 */ /* 0x000fce000f8e00ff */
.L_x_45:
[----:B-1----:R1:W2:Y:S02]  /*2a00*/  SYNCS.PHASECHK.TRANS64.TRYWAIT P0, [R0+URZ], R3 ;  /* 0x00000003000075a7 */ /* 0x0022a400080011ff */
[----:B--2---:R-:W-:Y:S05]  /*2a10*/  @!P0 NANOSLEEP.SYNCS 0x989680 ;  /* 0x009896800000895d */ /* 0x004fea0003900000 */
[----:B------:R-:W2:Y:S02]  /*2a20*/  @!P0 SYNCS.PHASECHK.TRANS64 P0, [R0+URZ], R3 ;  /* 0x00000003000085a7 */ /* 0x000ea400080010ff */
[----:B--2---:R-:W-:Y:S05]  /*2a30*/  @P0 EXIT ;  /* 0x000000000000094d */ /* 0x004fea0003800000 */
[----:B------:R-:W-:Y:S05]  /*2a40*/  BRA `(.L_x_45) ;  /* 0xfffffffc00ec7947 */ /* 0x000fea000383ffff */
.L_x_22:
[----:B------:R-:W-:-:S04]  /*2a50*/  UISETP.NE.AND UP0, UPT, UR54, URZ, UPT ;  /* 0x000000ff3600728c */ /* 0x000fc8000bf05270 */
[----:B------:R-:W-:-:S09]  /*2a60*/  UISETP.NE.OR UP0, UPT, UR22, 0x1, UP0 ;  /* 0x000000011600788c */ /* 0x000fd20008705670 */
[----:B------:R-:W-:Y:S05]  /*2a70*/  BRA.U UP0, `(.L_x_46) ;  /* 0x0000000500487547 */ /* 0x000fea000b800000 */
[----:B------:R-:W-:Y:S01]  /*2a80*/  ISETP.GE.U32.AND P2, PT, R0, 0x2, PT ;  /* 0x000000020000780c */ /* 0x000fe20003f46070 */
[----:B------:R-:W-:Y:S01]  /*2a90*/  IMAD.MOV.U32 R12, RZ, RZ, 0x1 ;  /* 0x00000001ff0c7424 */ /* 0x000fe200078e00ff */
[----:B------:R-:W-:Y:S02]  /*2aa0*/  CS2R R10, SRZ ;  /* 0x00000000000a7805 */ /* 0x000fe4000001ff00 */
[----:B------:R-:W-:Y:S01]  /*2ab0*/  CS2R R8, SRZ ;  /* 0x0000000000087805 */ /* 0x000fe2000001ff00 */
[----:B------:R-:W-:Y:S01]  /*2ac0*/  UMOV UR6, 0x400 ;  /* 0x0000040000067882 */ /* 0x000fe20000000000 */
[----:B------:R-:W-:Y:S01]  /*2ad0*/  UMOV UR5, URZ ;  /* 0x000000ff00057c82 */ /* 0x000fe20008000000 */
[----:B------:R-:W-:-:S12]  /*2ae0*/  ULEA UR6, UR54, UR6, 0x18 ;  /* 0x0000000636067291 */ /* 0x000fd8000f8ec0ff */
.L_x_50:
[----:B------:R-:W-:Y:S02]  /*2af0*/  LEA R2, R8, UR6, 0x3 ;  /* 0x0000000608027c11 */ /* 0x000fe4000f8e18ff */
[----:B------:R-:W-:-:S03]  /*2b00*/  SHF.L.U32 R5, R9, 0x1f, RZ ;  /* 0x0000001f09057819 */ /* 0x000fc600000006ff */
[----:B------:R-:W-:Y:S01]  /*2b10*/  VIADD R4, R2, 0xe0 ;  /* 0x000000e002047836 */ /* 0x000fe20000000000 */
[----:B------:R-:W1:Y:S02]  /*2b20*/  SYNCS.PHASECHK.TRANS64.TRYWAIT P0, [R2+URZ+0xd0], R5 ;  /* 0x0000d005020075a7 */ /* 0x000e6400080011ff */
[----:B-1----:R-:W-:Y:S05]  /*2b30*/  @!P0 BRA `(.L_x_47) ;  /* 0x00000054006c8947 */ /* 0x002fea0003800000 */
.L_x_129:
[----:B------:R-:W-:Y:S01]  /*2b40*/  ULEA UR4, UR5, UR6, 0x3 ;  /* 0x0000000605047291 */ /* 0x000fe2000f8e18ff */
[----:B------:R-:W-:Y:S02]  /*2b50*/  PRMT R4, RZ, 0x654, R4 ;  /* 0x00000654ff047816 */ /* 0x000fe40000000004 */
[----:B-1----:R-:W-:Y:S01]  /*2b60*/  SHF.L.U32 R5, R12, 0x1f, RZ ;  /* 0x0000001f0c057819 */ /* 0x002fe200000006ff */
[----:B------:R-:W-:Y:S01]  /*2b70*/  UIADD3 UR7, UPT, UPT, UR4, 0x70, URZ ;  /* 0x0000007004077890 */ /* 0x000fe2000fffe0ff */
[----:B------:R1:W-:Y:S05]  /*2b80*/  SYNCS.ARRIVE.TRANS64.RED.A1T0 RZ, [R4+URZ], RZ ;  /* 0x000000ff04ff79a7 */ /* 0x0003ea00081004ff */
[----:B------:R-:W-:Y:S01]  /*2b90*/  IMAD.U32 R7, RZ, RZ, UR7 ;  /* 0x00000007ff077e24 */ /* 0x000fe2000f8e00ff */
[----:B------:R-:W2:Y:S04]  /*2ba0*/  SYNCS.PHASECHK.TRANS64.TRYWAIT P0, [UR4+0x80], R5 ;  /* 0x00008005ff0075a7 */ /* 0x000ea80008001104 */
[----:B------:R-:W-:Y:S01]  /*2bb0*/  PRMT R6, R0, 0x654, R7 ;  /* 0x0000065400067816 */ /* 0x000fe20000000007 */
[----:B-1----:R-:W-:Y:S01]  /*2bc0*/  @!P2 IMAD.MOV.U32 R4, RZ, RZ, 0x10 ;  /* 0x00000010ff04a424 */ /* 0x002fe200078e00ff */
[----:B--2---:R-:W-:Y:S06]  /*2bd0*/  @!P0 BRA `(.L_x_48) ;  /* 0x0000005400588947 */ /* 0x004fec0003800000 */
.L_x_131:
[----:B------:R-:W-:Y:S01]  /*2be0*/  ULEA UR8, UR5, UR6, 0x4 ;  /* 0x0000000605087291 */ /* 0x000fe2000f8e20ff */
[----:B------:R-:W-:Y:S01]  /*2bf0*/  SEL R3, R6, R3, !P2 ;  /* 0x0000000306037207 */ /* 0x000fe20005000000 */
[----:B------:R-:W-:Y:S01]  /*2c00*/  UIADD3 UR9, UPT, UPT, UR4, 0x70, URZ ;  /* 0x0000007004097890 */ /* 0x000fe2000fffe0ff */
[----:B-1----:R-:W-:Y:S01]  /*2c10*/  LEA R2, R11, UR6, 0x3 ;  /* 0x000000060b027c11 */ /* 0x002fe2000f8e18ff */
[----:B------:R-:W-:Y:S01]  /*2c20*/  UIADD3 UR8, UPT, UPT, UR8, 0x100, URZ ;  /* 0x0000010008087890 */ /* 0x000fe2000fffe0ff */
[----:B------:R-:W-:Y:S01]  /*2c30*/  SHF.L.U32 R5, R10, 0x1f, RZ ;  /* 0x0000001f0a057819 */ /* 0x000fe200000006ff */
[----:B------:R1:W-:Y:S01]  /*2c40*/  @!P2 SYNCS.ARRIVE.TRANS64.RED RZ, [R3+URZ], R4 ;  /* 0x0000000403ffa9a7 */ /* 0x0003e200080004ff */
[----:B------:R-:W-:Y:S01]  /*2c50*/  UIADD3 UR4, UPT, UPT, UR5, 0x1, URZ ;  /* 0x0000000105047890 */ /* 0x000fe2000fffe0ff */
[----:B------:R-:W-:-:S03]  /*2c60*/  VIADD R8, R8, 0x1 ;  /* 0x0000000108087836 */ /* 0x000fc60000000000 */
[----:B------:R-:W-:Y:S02]  /*2c70*/  UISETP.NE.AND UP0, UPT, UR4, 0x2, UPT ;  /* 0x000000020400788c */ /* 0x000fe4000bf05270 */
[----:B------:R-:W-:Y:S06]  /*2c80*/  UGETNEXTWORKID.BROADCAST [UR8], [UR9] ;  /* 0x00000000080073ca */ /* 0x000fec0008000100 */
[----:B------:R-:W-:Y:S01]  /*2c90*/  USEL UR7, URZ, 0x1, UP0 ;  /* 0x00000001ff077887 */ /* 0x000fe20008000000 */
[----:B------:R-:W-:Y:S01]  /*2ca0*/  ISETP.NE.AND P0, PT, R8, 0x2, PT ;  /* 0x000000020800780c */ /* 0x000fe20003f05270 */
[----:B------:R-:W-:Y:S01]  /*2cb0*/  USEL UR5, UR4, URZ, UP0 ;  /* 0x000000ff04057287 */ /* 0x000fe20008000000 */
[----:B------:R-:W2:Y:S03]  /*2cc0*/  SYNCS.PHASECHK.TRANS64.TRYWAIT P1, [R2+URZ+0x70], R5 ;  /* 0x00007005020075a7 */ /* 0x000ea600080211ff */
[----:B------:R-:W-:Y:S01]  /*2cd0*/  LOP3.LUT R12, R12, UR7, RZ, 0x3c, !PT ;  /* 0x000000070c0c7c12 */ /* 0x000fe2000f8e3cff */
[----:B-12---:R-:W-:Y:S07]  /*2ce0*/  @!P1 BRA `(.L_x_49) ;  /* 0x00000054002c9947 */ /* 0x006fee0003800000 */
.L_x_132:
[C---:B------:R-:W-:Y:S01]  /*2cf0*/  LEA R4, R11.reuse, UR6, 0x4 ;  /* 0x000000060b047c11 */ /* 0x040fe2000f8e20ff */
[----:B-1----:R-:W-:Y:S01]  /*2d00*/  VIADD R2, R2, 0x80 ;  /* 0x0000008002027836 */ /* 0x002fe20000000000 */
[----:B------:R-:W-:Y:S01]  /*2d10*/  SEL R8, R8, RZ, P0 ;  /* 0x000000ff08087207 */ /* 0x000fe20000000000 */
[----:B------:R-:W-:-:S03]  /*2d20*/  VIADD R11, R11, 0x1 ;  /* 0x000000010b0b7836 */ /* 0x000fc60000000000 */
[----:B------:R-:W1:Y:S01]  /*2d30*/  LDS.128 R4, [R4+0x100] ;  /* 0x0001000004047984 */ /* 0x000e620000000c00 */
[----:B------:R-:W-:Y:S02]  /*2d40*/  PRMT R2, RZ, 0x654, R2 ;  /* 0x00000654ff027816 */ /* 0x000fe40000000002 */
[C---:B------:R-:W-:Y:S01]  /*2d50*/  ISETP.NE.AND P1, PT, R11.reuse, 0x2, PT ;  /* 0x000000020b00780c */ /* 0x040fe20003f25270 */
[----:B------:R-:W-:Y:S01]  /*2d60*/  @!PT LDS RZ, [RZ] ;  /* 0x00000000fffff984 */ /* 0x000fe20000000800 */
[----:B------:R-:W-:Y:S01]  /*2d70*/  @!PT LDS RZ, [RZ] ;  /* 0x00000000fffff984 */ /* 0x000fe20000000800 */
[----:B------:R-:W-:Y:S01]  /*2d80*/  @!PT LDS RZ, [RZ] ;  /* 0x00000000fffff984 */ /* 0x000fe20000000800 */
[----:B------:R-:W-:Y:S01]  /*2d90*/  @!PT LDS RZ, [RZ] ;  /* 0x00000000fffff984 */ /* 0x000fe20000000800 */
[----:B------:R2:W-:Y:S06]  /*2da0*/  MEMBAR.ALL.CTA ;  /* 0x0000000000007992 */ /* 0x0005ec0000008000 */
[----:B--2---:R-:W2:Y:S01]  /*2db0*/  FENCE.VIEW.ASYNC.S ;  /* 0x00000000000073c6 */ /* 0x004ea20000000000 */
[----:B------:R-:W-:Y:S01]  /*2dc0*/  SEL R11, R11, RZ, P1 ;  /* 0x000000ff0b0b7207 */ /* 0x000fe20000800000 */
[----:B--2---:R2:W-:Y:S01]  /*2dd0*/  SYNCS.ARRIVE.TRANS64.RED.A1T0 RZ, [R2+URZ], RZ ;  /* 0x000000ff02ff79a7 */ /* 0x0045e200081004ff */
[----:B-1----:R-:W-:-:S02]  /*2de0*/  LOP3.LUT P3, RZ, R6, 0x1, RZ, 0xc0, !PT ;  /* 0x0000000106ff7812 */ /* 0x002fc4000786c0ff */
[----:B------:R-:W-:-:S04]  /*2df0*/  SEL R5, RZ, 0x1, P1 ;  /* 0x00000001ff057807 */ /* 0x000fc80000800000 */
[----:B------:R-:W-:Y:S02]  /*2e00*/  LOP3.LUT R10, R10, R5, RZ, 0x3c, !PT ;  /* 0x000000050a0a7212 */ /* 0x000fe400078e3cff */
[----:B--2---:R-:W-:-:S04]  /*2e10*/  SEL R2, RZ, 0x1, P0 ;  /* 0x00000001ff027807 */ /* 0x004fc80000000000 */
[----:B------:R-:W-:Y:S01]  /*2e20*/  LOP3.LUT R9, R9, R2, RZ, 0x3c, !PT ;  /* 0x0000000209097212 */ /* 0x000fe200078e3cff */
[----:B------:R-:W-:Y:S06]  /*2e30*/  @P3 BRA `(.L_x_50) ;  /* 0xfffffffc002c3947 */ /* 0x000fec000383ffff */
[----:B------:R-:W-:Y:S01]  /*2e40*/  ULEA UR4, UR5, UR6, 0x3 ;  /* 0x0000000605047291 */ /* 0x000fe2000f8e18ff */
[----:B------:R-:W-:-:S08]  /*2e50*/  SHF.L.U32 R3, R12, 0x1f, RZ ;  /* 0x0000001f0c037819 */ /* 0x000fd000000006ff */
[----:B------:R-:W1:Y:S02]  /*2e60*/  SYNCS.PHASECHK.TRANS64 P0, [UR4+0x80], R3 ;  /* 0x00008003ff0075a7 */ /* 0x000e640008001004 */
[----:B-1----:R-:W-:Y:S05]  /*2e70*/  @P0 BRA `(.L_x_51) ;  /* 0x0000000000080947 */ /* 0x002fea0003800000 */
[----:B------:R-:W1:Y:S02]  /*2e80*/  SYNCS.PHASECHK.TRANS64.TRYWAIT P0, [UR4+0x80], R3 ;  /* 0x00008003ff0075a7 */ /* 0x000e640008001104 */
[----:B-1----:R-:W-:Y:S05]  /*2e90*/  @!P0 BRA `(.L_x_52) ;  /* 0x0000005000d48947 */ /* 0x002fea0003800000 */
.L_x_51:
[----:B------:R-:W-:-:S04]  /*2ea0*/  UIADD3 UR7, UPT, UPT, UR5, 0x1, URZ ;  /* 0x0000000105077890 */ /* 0x000fc8000fffe0ff */
[----:B------:R-:W-:-:S04]  /*2eb0*/  UISETP.NE.AND UP0, UPT, UR7, 0x2, UPT ;  /* 0x000000020700788c */ /* 0x000fc8000bf05270 */
[----:B------:R-:W-:Y:S02]  /*2ec0*/  USEL UR8, URZ, 0x1, UP0 ;  /* 0x00000001ff087887 */ /* 0x000fe40008000000 */
[----:B------:R-:W-:-:S04]  /*2ed0*/  USEL UR7, UR7, URZ, UP0 ;  /* 0x000000ff07077287 */ /* 0x000fc80008000000 */
[----:B------:R-:W-:Y:S01]  /*2ee0*/  ULEA UR7, UR7, UR6, 0x3 ;  /* 0x0000000607077291 */ /* 0x000fe2000f8e18ff */
[----:B-1----:R-:W-:-:S04]  /*2ef0*/  LOP3.LUT R3, R12, UR8, RZ, 0x3c, !PT ;  /* 0x000000080c037c12 */ /* 0x002fc8000f8e3cff */
[----:B------:R-:W-:-:S04]  /*2f00*/  SHF.L.U32 R0, R3, 0x1f, RZ ;  /* 0x0000001f03007819 */ /* 0x000fc800000006ff */
[----:B------:R-:W1:Y:S02]  /*2f10*/  SYNCS.PHASECHK.TRANS64 P0, [UR7+0x80], R0 ;  /* 0x00008000ff0075a7 */ /* 0x000e640008001007 */
[----:B-1----:R-:W-:Y:S05]  /*2f20*/  @P0 EXIT ;  /* 0x000000000000094d */ /* 0x002fea0003800000 */
[----:B------:R-:W-:Y:S02]  /*2f30*/  SHF.L.U32 R3, R3, 0x1f, RZ ;  /* 0x0000001f03037819 */ /* 0x000fe400000006ff */
[----:B------:R-:W-:-:S07]  /*2f40*/  MOV R0, UR7 ;  /* 0x0000000700007c02 */ /* 0x000fce0008000f00 */
.L_x_53:
[----:B-1----:R1:W2:Y:S02]  /*2f50*/  SYNCS.PHASECHK.TRANS64.TRYWAIT P0, [R0+URZ+0x80], R3 ;  /* 0x00008003000075a7 */ /* 0x0022a400080011ff */
[----:B--2---:R-:W-:Y:S05]  /*2f60*/  @!P0 NANOSLEEP.SYNCS 0x989680 ;  /* 0x009896800000895d */ /* 0x004fea0003900000 */
[----:B------:R-:W2:Y:S02]  /*2f70*/  @!P0 SYNCS.PHASECHK.TRANS64 P0, [R0+URZ+0x80], R3 ;  /* 0x00008003000085a7 */ /* 0x000ea400080010ff */
[----:B--2---:R-:W-:Y:S05]  /*2f80*/  @P0 EXIT ;  /* 0x000000000000094d */ /* 0x004fea0003800000 */
[----:B------:R-:W-:Y:S05]  /*2f90*/  BRA `(.L_x_53) ;  /* 0xfffffffc00ec7947 */ /* 0x000fea000383ffff */
.L_x_46:
[----:B------:R-:W-:Y:S05]  /*2fa0*/  BRA.U UP4, `(.L_x_54) ;  /* 0x00000011042c7547 */ /* 0x000fea000b800000 */
[----:B------:R-:W-:Y:S01]  /*2fb0*/  UMOV UR4, 0x40 ;  /* 0x0000004000047882 */ /* 0x000fe20000000000 */
[----:B------:R-:W-:Y:S01]  /*2fc0*/  NOP ;  /* 0x0000000000007918 */ /* 0x000fe20000000000 */
[----:B------:R-:W-:Y:S01]  /*2fd0*/  ULEA UR5, UR54, UR4, 0x18 ;  /* 0x0000000436057291 */ /* 0x000fe2000f8ec0ff */
[----:B------:R-:W-:Y:S02]  /*2fe0*/  UMOV UR6, 0x400 ;  /* 0x0000040000067882 */ /* 0x000fe40000000000 */
[----:B------:R-:W-:-:S06]  /*2ff0*/  ULEA UR6, UR54, UR6, 0x18 ;  /* 0x0000000636067291 */ /* 0x000fcc000f8ec0ff */
[----:B------:R-:W1:Y:S02]  /*3000*/  LDS.U8 R0, [UR5+0x1c] ;  /* 0x00001c05ff007984 */ /* 0x000e640008000000 */
[----:B-1----:R-:W-:-:S13]  /*3010*/  ISETP.NE.AND P0, PT, R0, RZ, PT ;  /* 0x000000ff0000720c */ /* 0x002fda0003f05270 */
[----:B------:R-:W-:Y:S05]  /*3020*/  @P0 BRA `(.L_x_55) ;  /* 0x0000000000580947 */ /* 0x000fea0003800000 */
[----:B------:R-:W-:-:S13]  /*3030*/  ELECT P0, URZ, PT ;  /* 0x0000000000ff782f */ /* 0x000fda0003800000 */
[----:B------:R-:W-:Y:S05]  /*3040*/  @!P0 BRA `(.L_x_56) ;  /* 0x0000000000608947 */ /* 0x000fea0003800000 */
[----:B------:R-:W-:Y:S01]  /*3050*/  UMOV UR4, 0x10 ;  /* 0x0000001000047882 */ /* 0x000fe20000000000 */
[----:B------:R-:W-:Y:S01]  /*3060*/  HFMA2 R0, -RZ, RZ, 0, 5.9604644775390625e-08 ;  /* 0x00000001ff007431 */ /* 0x000fe200000001ff */
[----:B------:R-:W-:-:S03]  /*3070*/  MOV R3, 0xffff ;  /* 0x0000ffff00037802 */ /* 0x000fc60000000f00 */
[----:B------:R-:W-:Y:S04]  /*3080*/  DEPBAR.LE SB1, 0x36 ;  /* 0x00009d800000791a */ /* 0x000fe80000000000 */
[----:B------:R-:W1:Y:S02]  /*3090*/  UTCATOMSWS.FIND_AND_SET.ALIGN UP0, UR4, UR4 ;  /* 0x00000004000475e3 */ /* 0x000e640008000800 */
[----:B-1----:R-:W-:Y:S01]  /*30a0*/  MOV R4, UR4 ;  /* 0x0000000400047c02 */ /* 0x002fe20008000f00 */
[----:B------:R-:W-:Y:S06]  /*30b0*/  BRA.U UP0, `(.L_x_57) ;  /* 0x0000000100187547 */ /* 0x000fec000b800000 */
.L_x_58:
[----:B------:R-:W-:Y:S05]  /*30c0*/  NANOSLEEP 0x64 ;  /* 0x000000640000795d */ /* 0x000fea0003800000 */
[----:B------:R-:W-:-:S05]  /*30d0*/  UMOV UR4, 0x10 ;  /* 0x0000001000047882 */ /* 0x000fca0000000000 */
[----:B------:R-:W-:Y:S04]  /*30e0*/  DEPBAR.LE SB1, 0x36 ;  /* 0x00009d800000791a */ /* 0x000fe80000000000 */
[----:B------:R-:W1:Y:S02]  /*30f0*/  UTCATOMSWS.FIND_AND_SET.ALIGN UP0, UR4, UR4 ;  /* 0x00000004000475e3 */ /* 0x000e640008000800 */
[----:B-1----:R-:W-:Y:S01]  /*3100*/  MOV R4, UR4 ;  /* 0x0000000400047c02 */ /* 0x002fe20008000f00 */
[----:B------:R-:W-:Y:S05]  /*3110*/  BRA.U !UP0, `(.L_x_58) ;  /* 0xfffffffd08e87547 */ /* 0x000fea000b83ffff */
.L_x_57:
[-C--:B------:R-:W-:Y:S02]  /*3120*/  SHF.L.U32 R3, R3, R4.reuse, RZ ;  /* 0x0000000403037219 */ /* 0x080fe400000006ff */
[----:B------:R-:W-:Y:S01]  /*3130*/  SHF.L.U32 R0, R0, R4, RZ ;  /* 0x0000000400007219 */ /* 0x000fe200000006ff */
[----:B------:R-:W-:Y:S02]  /*3140*/  IMAD.SHL.U32 R4, R4, 0x20, RZ ;  /* 0x0000002004047824 */ /* 0x000fe400078e00ff */
[----:B------:R1:W-:Y:S04]  /*3150*/  ATOMS.OR RZ, [UR5+0x14], R3 ;  /* 0x00001403ffff798c */ /* 0x0003e8000b000005 */
[----:B------:R1:W-:Y:S04]  /*3160*/  ATOMS.OR RZ, [UR5+0x18], R0 ;  /* 0x00001800ffff798c */ /* 0x0003e8000b000005 */
[----:B------:R1:W-:Y:S01]  /*3170*/  STS [UR6+0x120], R4 ;  /* 0x00012004ff007988 */ /* 0x0003e20008000806 */
[----:B------:R-:W-:Y:S05]  /*3180*/  BRA `(.L_x_56) ;  /* 0x0000000000107947 */ /* 0x000fea0003800000 */
.L_x_55:
[----:B------:R-:W-:Y:S02]  /*3190*/  MOV R0, 0xffffffff ;  /* 0xffffffff00007802 */ /* 0x000fe40000000f00 */
[----:B------:R-:W-:-:S03]  /*31a0*/  MOV R4, 0x31d0 ;  /* 0x000031d000047802 */ /* 0x000fc60000000f00 */
[----:B------:R1:W-:Y:S04]  /*31b0*/  STS [UR6+0x120], R0 ;  /* 0x00012000ff007988 */ /* 0x0003e80008000806 */
[----:B-1---5:R-:W-:Y:S05]  /*31c0*/  CALL.REL.NOINC `($__internal_1_$__cuda_sm10x_tcgen05_guardrail_trap_phase_invalid_during_alloc) ;  /* 0x0000005400ac7944 */ /* 0x022fea0003c00000 */
.L_x_56:
[----:B------:R-:W-:Y:S05]  /*31d0*/  WARPSYNC.ALL ;  /* 0x0000000000007948 */ /* 0x000fea0003800000 */
[----:B------:R-:W2:Y:S01]  /*31e0*/  S2UR UR4, SR_CgaCtaId ;  /* 0x00000000000479c3 */ /* 0x000ea20000008800 */
[----:B------:R-:W-:Y:S01]  /*31f0*/  UMOV UR41, 0x400 ;  /* 0x0000040000297882 */ /* 0x000fe20000000000 */
[----:B------:R-:W-:-:S06]  /*3200*/  NOP ;  /* 0x0000000000007918 */ /* 0x000fcc0000000000 */
[----:B------:R-:W-:Y:S06]  /*3210*/  BAR.ARV 0x6, 0xa0 ;  /* 0x0182800000007b1d */ /* 0x000fec0000002000 */
[----:B------:R-:W3:Y:S01]  /*3220*/  LDCU UR6, c[0x0][0x38c] ;  /* 0x00007180ff0677ac */ /* 0x000ee20008000800 */
[----:B------:R-:W-:Y:S01]  /*3230*/  LOP3.LUT R2, R2, 0xffff, RZ, 0xc0, !PT ;  /* 0x0000ffff02027812 */ /* 0x000fe200078ec0ff */
[----:B------:R-:W-:Y:S01]  /*3240*/  IMAD.MOV.U32 R11, RZ, RZ, 0x1 ;  /* 0x00000001ff0b7424 */ /* 0x000fe200078e00ff */
[----:B------:R-:W-:Y:S01]  /*3250*/  CS2R R8, SRZ ;  /* 0x0000000000087805 */ /* 0x000fe2000001ff00 */
[----:B------:R-:W4:Y:S01]  /*3260*/  LDCU UR7, c[0x0][0x38c] ;  /* 0x00007180ff0777ac */ /* 0x000f220008000800 */
[----:B------:R-:W-:Y:S01]  /*3270*/  R2UR UR42, R2 ;  /* 0x00000000022a72ca */ /* 0x000fe200000e0000 */
[----:B------:R-:W-:Y:S01]  /*3280*/  IMAD.MOV.U32 R10, RZ, RZ, RZ ;  /* 0x000000ffff0a7224 */ /* 0x000fe200078e00ff */
[----:B------:R-:W-:Y:S01]  /*3290*/  UMOV UR46, URZ ;  /* 0x000000ff002e7c82 */ /* 0x000fe20008000000 */
[----:B------:R-:W-:Y:S01]  /*32a0*/  UMOV UR39, URZ ;  /* 0x000000ff00277c82 */ /* 0x000fe20008000000 */
[----:B--2---:R-:W-:Y:S01]  /*32b0*/  ULEA UR41, UR4, UR41, 0x18 ;  /* 0x0000002904297291 */ /* 0x004fe2000f8ec0ff */
[----:B------:R-:W-:Y:S01]  /*32c0*/  UMOV UR62, 0x0 ;  /* 0x00000000003e7882 */ /* 0x000fe20000000000 */
[----:B------:R-:W-:-:S02]  /*32d0*/  UMOV UR63, 0x8100490 ;  /* 0x08100490003f7882 */ /* 0x000fc40000000000 */
[----:B------:R-:W-:Y:S02]  /*32e0*/  UIADD3 UR5, UPT, UPT, UR41, 0x6400, URZ ;  /* 0x0000640029057890 */ /* 0x000fe4000fffe0ff */
[----:B------:R-:W-:Y:S02]  /*32f0*/  UIADD3 UR4, UPT, UPT, UR41, 0x1e400, URZ ;  /* 0x0001e40029047890 */ /* 0x000fe4000fffe0ff */
[----:B---3--:R-:W-:Y:S01]  /*3300*/  UIADD3 UR6, UPT, UPT, UR6, 0x7f, URZ ;  /* 0x0000007f06067890 */ /* 0x008fe2000fffe0ff */
[----:B-1----:R-:W1:Y:S01]  /*3310*/  LDS R0, [UR41+0x120] ;  /* 0x00012029ff007984 */ /* 0x002e620008000800 */
[----:B------:R-:W-:Y:S02]  /*3320*/  USHF.R.U32.HI UR5, URZ, 0x4, UR5 ;  /* 0x00000004ff057899 */ /* 0x000fe40008011605 */
[----:B------:R-:W-:Y:S02]  /*3330*/  USHF.R.S32.HI UR47, URZ, 0x1f, UR6 ;  /* 0x0000001fff2f7899 */ /* 0x000fe40008011406 */
[----:B------:R-:W-:-:S02]  /*3340*/  USHF.R.U32.HI UR4, URZ, 0x4, UR4 ;  /* 0x00000004ff047899 */ /* 0x000fc40008011604 */
[----:B------:R-:W-:Y:S02]  /*3350*/  ULEA.HI UR47, UR47, UR6, URZ, 0x7 ;  /* 0x000000062f2f7291 */ /* 0x000fe4000f8f38ff */
[----:B------:R-:W-:Y:S02]  /*3360*/  ULOP3.LUT UR5, UR5, 0x3fff, URZ, 0xc0, !UPT ;  /* 0x00003fff05057892 */ /* 0x000fe4000f8ec0ff */
[----:B------:R-:W-:Y:S02]  /*3370*/  USHF.R.S32.HI UR47, URZ, 0x7, UR47 ;  /* 0x00000007ff2f7899 */ /* 0x000fe4000801142f */
[----:B------:R-:W-:Y:S02]  /*3380*/  ULOP3.LUT UR4, UR4, 0x3fff, URZ, 0xc0, !UPT ;  /* 0x00003fff04047892 */ /* 0x000fe4000f8ec0ff */
[----:B------:R-:W-:Y:S01]  /*3390*/  UISETP.LT.AND UP0, UPT, UR47, 0x1, UPT ;  /* 0x000000012f00788c */ /* 0x000fe2000bf01270 */
[----:B------:R-:W-:Y:S01]  /*33a0*/  UMOV UR60, 0x0 ;  /* 0x00000000003c7882 */ /* 0x000fe20000000000 */
[----:B------:R-:W-:-:S02]  /*33b0*/  UMOV UR61, 0x8100490 ;  /* 0x08100490003d7882 */ /* 0x000fc40000000000 */
[----:B------:R-:W-:Y:S01]  /*33c0*/  USEL UR64, UR47, 0x1, !UP0 ;  /* 0x000000012f407887 */ /* 0x000fe2000c000000 */
[----:B------:R-:W-:Y:S01]  /*33d0*/  UMOV UR58, 0x0 ;  /* 0x00000000003a7882 */ /* 0x000fe20000000000 */
[----:B------:R-:W-:Y:S01]  /*33e0*/  UMOV UR59, 0x8100490 ;  /* 0x08100490003b7882 */ /* 0x000fe20000000000 */
[----:B------:R-:W-:Y:S01]  /*33f0*/  UMOV UR56, 0x0 ;  /* 0x0000000000387882 */ /* 0x000fe20000000000 */
[----:B------:R-:W-:Y:S01]  /*3400*/  UMOV UR57, 0x8100490 ;  /* 0x0810049000397882 */ /* 0x000fe20000000000 */
[----:B------:R-:W-:Y:S01]  /*3410*/  UMOV UR54, 0x0 ;  /* 0x0000000000367882 */ /* 0x000fe20000000000 */
[----:B------:R-:W-:Y:S01]  /*3420*/  UMOV UR55, 0x8100490 ;  /* 0x0810049000377882 */ /* 0x000fe20000000000 */
[----:B------:R-:W-:Y:S01]  /*3430*/  UMOV UR52, 0x0 ;  /* 0x0000000000347882 */ /* 0x000fe20000000000 */
[----:B------:R-:W-:Y:S01]  /*3440*/  UMOV UR53, 0x8100490 ;  /* 0x0810049000357882 */ /* 0x000fe20000000000 */
[----:B------:R-:W-:Y:S02]  /*3450*/  ULOP3.LUT UR43, UR5, 0x10000, URZ, 0xfc, !UPT ;  /* 0x00010000052b7892 */ /* 0x000fe4000f8efcff */
[----:B------:R-:W-:-:S02]  /*3460*/  ULOP3.LUT UR44, UR4, 0x10000, URZ, 0xfc, !UPT ;  /* 0x00010000042c7892 */ /* 0x000fc4000f8efcff */
[----:B------:R-:W-:Y:S02]  /*3470*/  UIADD3 UR64, UPT, UPT, -UR64, URZ, URZ ;  /* 0x000000ff40407290 */ /* 0x000fe4000fffe1ff */
[----:B----4-:R-:W-:Y:S01]  /*3480*/  UISETP.GE.AND UP4, UPT, UR7, 0x1, UPT ;  /* 0x000000010700788c */ /* 0x010fe2000bf86270 */
[----:B------:R-:W-:Y:S01]  /*3490*/  UMOV UR50, 0x0 ;  /* 0x0000000000327882 */ /* 0x000fe20000000000 */
[----:B------:R-:W-:Y:S01]  /*34a0*/  UMOV UR51, 0x8100490 ;  /* 0x0810049000337882 */ /* 0x000fe20000000000 */
[----:B------:R-:W-:Y:S01]  /*34b0*/  UMOV UR48, 0x0 ;  /* 0x0000000000307882 */ /* 0x000fe20000000000 */
[----:B-1----:R-:W-:Y:S01]  /*34c0*/  R2UR UR65, R0 ;  /* 0x00000000004172ca */ /* 0x002fe200000e0000 */
[----:B------:R-:W-:-:S14]  /*34d0*/  UMOV UR49, 0x8100490 ;  /* 0x0810049000317882 */ /* 0x000fdc0000000000 */
.L_x_65:
[----:B------:R-:W-:Y:S02]  /*34e0*/  LEA R0, R10, UR41, 0x3 ;  /* 0x000000290a007c11 */ /* 0x000fe4000f8e18ff */
[----:B------:R-:W-:Y:S02]  /*34f0*/  SHF.L.U32 R5, R9, 0x1f, RZ ;  /* 0x0000001f09057819 */ /* 0x000fe400000006ff */
[----:B------:R-:W-:Y:S01]  /*3500*/  PLOP3.LUT P0, PT, PT, PT, UP4, 0x80, 0x8 ;  /* 0x000000000008781c */ /* 0x000fe20003f0f048 */
[----:B------:R-:W-:Y:S01]  /*3510*/  VIADD R3, R0, 0x80 ;  /* 0x0000008000037836 */ /* 0x000fe20000000000 */
[----:B-1----:R-:W1:Y:S02]  /*3520*/  SYNCS.PHASECHK.TRANS64.TRYWAIT P1, [R0+URZ+0x70], R5 ;  /* 0x00007005000075a7 */ /* 0x002e6400080211ff */
[----:B-1-3--:R-:W-:Y:S09]  /*3530*/  @!P1 BRA `(.L_x_59) ;  /* 0x0000004c00449947 */ /* 0x00aff20003800000 */
.L_x_134:
[----:B------:R-:W-:Y:S01]  /*3540*/  LEA R4, R10, UR41, 0x4 ;  /* 0x000000290a047c11 */ /* 0x000fe2000f8e20ff */
[----:B------:R-:W-:Y:S01]  /*3550*/  @UP4 ULEA UR4, UR39, UR41, 0x3 ;  /* 0x0000002927044291 */ /* 0x000fe2000f8e18ff */
[----:B------:R-:W-:Y:S01]  /*3560*/  PLOP3.LUT P2, PT, PT, PT, PT, 0x80, 0x8 ;  /* 0x000000000008781c */ /* 0x000fe20003f4f070 */
[----:B------:R-:W-:Y:S01]  /*3570*/  ULEA UR45, UR46, UR41, 0x3 ;  /* 0x000000292e2d7291 */ /* 0x000fe2000f8e18ff */
[----:B------:R-:W-:Y:S01]  /*3580*/  PRMT R3, RZ, 0x654, R3 ;  /* 0x00000654ff037816 */ /* 0x000fe20000000003 */
[----:B------:R-:W-:Y:S01]  /*3590*/  ULEA UR36, UR46, UR65, 0x6 ;  /* 0x000000412e247291 */ /* 0x000fe2000f8e30ff */
[----:B-1----:R-:W1:Y:S01]  /*35a0*/  LDS.128 R4, [R4+0x100] ;  /* 0x0001000004047984 */ /* 0x002e620000000c00 */
[----:B------:R-:W-:Y:S02]  /*35b0*/  @P0 SHF.L.U32 R2, R8, 0x1f, RZ ;  /* 0x0000001f08020819 */ /* 0x000fe400000006ff */
[----:B------:R-:W-:Y:S01]  /*35c0*/  SHF.L.U32 R0, R11, 0x1f, RZ ;  /* 0x0000001f0b007819 */ /* 0x000fe200000006ff */
[----:B------:R-:W-:Y:S01]  /*35d0*/  @!PT LDS RZ, [RZ] ;  /* 0x00000000fffff984 */ /* 0x000fe20000000800 */
[----:B------:R-:W-:Y:S01]  /*35e0*/  @!PT LDS RZ, [RZ] ;  /* 0x00000000fffff984 */ /* 0x000fe20000000800 */
[----:B------:R-:W-:Y:S01]  /*35f0*/  @!PT LDS RZ, [RZ] ;  /* 0x00000000fffff984 */ /* 0x000fe20000000800 */
[----:B------:R-:W-:Y:S01]  /*3600*/  @!PT LDS RZ, [RZ] ;  /* 0x00000000fffff984 */ /* 0x000fe20000000800 */
[----:B------:R2:W-:Y:S06]  /*3610*/  MEMBAR.ALL.CTA ;  /* 0x0000000000007992 */ /* 0x0005ec0000008000 */
[----:B--2---:R-:W2:Y:S02]  /*3620*/  FENCE.VIEW.ASYNC.S ;  /* 0x00000000000073c6 */ /* 0x004ea40000000000 */
[----:B--2---:R2:W-:Y:S01]  /*3630*/  SYNCS.ARRIVE.TRANS64.RED.A1T0 RZ, [R3+URZ], RZ ;  /* 0x000000ff03ff79a7 */ /* 0x0045e200081004ff */
[----:B------:R2:W3:Y:S01]  /*3640*/  @P0 SYNCS.PHASECHK.TRANS64.TRYWAIT P2, [UR4], R2 ;  /* 0x00000002ff0005a7 */ /* 0x0004e20008041104 */
[----:B-1----:R-:W-:Y:S01]  /*3650*/  LOP3.LUT P1, RZ, R6, 0x1, RZ, 0xc0, !PT ;  /* 0x0000000106ff7812 */ /* 0x002fe2000782c0ff */
[----:B------:R-:W1:Y:S02]  /*3660*/  SYNCS.PHASECHK.TRANS64.TRYWAIT P0, [UR45+0xb0], R0 ;  /* 0x0000b000ff0075a7 */ /* 0x000e64000800112d */
[----:B-123--:R-:W-:Y:S10]  /*3670*/  @!P0 BRA `(.L_x_60) ;  /* 0x0000004c00088947 */ /* 0x00eff40003800000 */
.L_x_136:
[----:B------:R-:W-:Y:S01]  /*3680*/  IADD3 R10, PT, PT, R10, 0x1, RZ ;  /* 0x000000010a0a7810 */ /* 0x000fe20007ffe0ff */
[----:B------:R-:W-:Y:S06]  /*3690*/  BRA.U !UP4, `(.L_x_61) ;  /* 0x000000050c107547 */ /* 0x000fec000b800000 */
[----:B------:R-:W-:Y:S01]  /*36a0*/  UPLOP3.LUT UP2, UPT, UPT, UPT, UPT, 0x40, 0x4 ;  /* 0x000000000004789c */ /* 0x000fe20003f4e870 */
[----:B------:R-:W-:Y:S01]  /*36b0*/  UMOV UR38, UR64 ;  /* 0x0000004000267c82 */ /* 0x000fe20008000000 */
[----:B------:R-:W-:Y:S01]  /*36c0*/  UMOV UR37, UR47 ;  /* 0x0000002f00257c82 */ /* 0x000fe20008000000 */
[----:B------:R-:W-:-:S08]  /*36d0*/  UMOV UR5, UR39 ;  /* 0x0000002700057c82 */ /* 0x000fd00008000000 */
.L_x_64:
[----:B------:R-:W-:Y:S02]  /*36e0*/  UIADD3 UR38, UPT, UPT, UR38, 0x1, URZ ;  /* 0x0000000126267890 */ /* 0x000fe4000fffe0ff */
[----:B------:R-:W-:Y:S02]  /*36f0*/  ULEA UR7, UR5, UR41, 0x3 ;  /* 0x0000002905077291 */ /* 0x000fe4000f8e18ff */
[----:B------:R-:W-:Y:S01]  /*3700*/  UISETP.NE.AND UP3, UPT, UR38, URZ, UPT ;  /* 0x000000ff2600728c */ /* 0x000fe2000bf65270 */
[----:B--23--:R-:W-:Y:S10]  /*3710*/  @P2 BRA `(.L_x_62) ;  /* 0x00000000000c2947 */ /* 0x00cff40003800000 */
[----:B-1----:R-:W-:Y:S04]  /*3720*/  SHF.L.U32 R3, R8, 0x1f, RZ ;  /* 0x0000001f08037819 */ /* 0x002fe800000006ff */
[----:B------:R-:W1:Y:S02]  /*3730*/  SYNCS.PHASECHK.TRANS64.TRYWAIT P0, [UR7], R3 ;  /* 0x00000003ff0075a7 */ /* 0x000e640008001107 */
[----:B-1----:R-:W-:Y:S05]  /*3740*/  @!P0 BRA `(.L_x_63) ;  /* 0x0000004800ec8947 */ /* 0x002fea0003800000 */
.L_x_62:
[----:B------:R-:W-:Y:S01]  /*3750*/  UISETP.NE.AND UP0, UPT, UR37, 0x1, UPT ;  /* 0x000000012500788c */ /* 0x000fe2000bf05270 */
[----:B------:R-:W-:Y:S01]  /*3760*/  PLOP3.LUT P2, PT, PT, PT, PT, 0x80, 0x8 ;  /* 0x000000000008781c */ /* 0x000fe20003f4f070 */
[----:B------:R-:W-:Y:S02]  /*3770*/  UIADD3 UR4, UPT, UPT, UR5, 0x1, URZ ;  /* 0x0000000105047890 */ /* 0x000fe4000fffe0ff */
[----:B------:R-:W-:Y:S02]  /*3780*/  UIADD3 UR40, UPT, UPT, UR7, 0x18, URZ ;  /* 0x0000001807287890 */ /* 0x000fe4000fffe0ff */
[----:B------:R-:W-:Y:S01]  /*3790*/  UISETP.NE.AND UP1, UPT, UR4, 0x3, UPT ;  /* 0x000000030400788c */ /* 0x000fe2000bf25270 */
[----:B------:R-:W-:Y:S01]  /*37a0*/  PLOP3.LUT P0, PT, PT, PT, UP0, 0x80, 0x8 ;  /* 0x000000000008781c */ /* 0x000fe20003f0f008 */
[----:B------:R-:W-:Y:S02]  /*37b0*/  UIADD3 UR37, UPT, UPT, UR37, -0x1, URZ ;  /* 0xffffffff25257890 */ /* 0x000fe4000fffe0ff */
[----:B------:R-:W-:Y:S02]  /*37c0*/  USEL UR6, URZ, 0x1, UP1 ;  /* 0x00000001ff067887 */ /* 0x000fe40008800000 */
[----:B------:R-:W-:Y:S01]  /*37d0*/  USEL UR39, UR4, URZ, UP1 ;  /* 0x000000ff04277287 */ /* 0x000fe20008800000 */
[----:B------:R-:W-:Y:S01]  /*37e0*/  UMOV UR7, 0x40004040 ;  /* 0x4000404000077882 */ /* 0x000fe20000000000 */
[----:B------:R-:W-:Y:S02]  /*37f0*/  UMOV UR35, 0x40004040 ;  /* 0x4000404000237882 */ /* 0x000fe40000000000 */
[----:B------:R-:W-:Y:S01]  /*3800*/  @UP0 ULEA UR4, UR39, UR41, 0x3 ;  /* 0x0000002927040291 */ /* 0x000fe2000f8e18ff */
[----:B------:R-:W-:Y:S01]  /*3810*/  LOP3.LUT R8, R8, UR6, RZ, 0x3c, !PT ;  /* 0x0000000608087c12 */ /* 0x000fe2000f8e3cff */
[----:B------:R-:W-:Y:S01]  /*3820*/  ULEA UR6, UR5, UR44, 0xa ;  /* 0x0000002c05067291 */ /* 0x000fe2000f8e50ff */
[----:B------:R-:W-:Y:S02]  /*3830*/  UMOV UR33, 0x40004040 ;  /* 0x4000404000217882 */ /* 0x000fe40000000000 */
[----:B-1----:R-:W-:Y:S01]  /*3840*/  @P0 SHF.L.U32 R0, R8, 0x1f, RZ ;  /* 0x0000001f08000819 */ /* 0x002fe200000006ff */
[----:B------:R-:W-:Y:S02]  /*3850*/  UIADD3 UR34, UPT, UPT, UR6, 0x2, URZ ;  /* 0x0000000206227890 */ /* 0x000fe4000fffe0ff */
[----:B------:R-:W-:Y:S01]  /*3860*/  UIADD3 UR30, UPT, UPT, UR6, 0x4, URZ ;  /* 0x00000004061e7890 */ /* 0x000fe2000fffe0ff */
[----:B------:R2:W3:Y:S01]  /*3870*/  @P0 SYNCS.PHASECHK.TRANS64.TRYWAIT P2, [UR4], R0 ;  /* 0x00000000ff0005a7 */ /* 0x0004e20008041104 */
[----:B------:R-:W-:Y:S02]  /*3880*/  ULEA UR4, UR5, UR43, 0xb ;  /* 0x0000002b05047291 */ /* 0x000fe4000f8e58ff */
[----:B------:R-:W-:Y:S02]  /*3890*/  UIADD3 UR26, UPT, UPT, UR6, 0x6, URZ ;  /* 0x00000006061a7890 */ /* 0x000fe4000fffe0ff */
        /* <DEDUP_REMOVED lines=10> */
[----:B------:R-:W-:Y:S01]  /*3940*/  UIADD3 UR8, UPT, UPT, UR4, 0x406, URZ ;  /* 0x0000040604087890 */ /* 0x000fe2000fffe0ff */
[----:B------:R-:W-:Y:S01]  /*3950*/  UMOV UR5, 0x40004040 ;  /* 0x4000404000057882 */ /* 0x000fe20000000000 */
[----:B------:R-:W-:Y:S01]  /*3960*/  UMOV UR31, 0x40004040 ;  /* 0x40004040001f7882 */ /* 0x000fe20000000000 */
[----:B------:R1:W-:Y:S01]  /*3970*/  UTCHMMA gdesc[UR4], gdesc[UR6], tmem[UR36], tmem[UR62], idesc[UR63], UP2 ;  /* 0x00ff3e06040075ea */ /* 0x0003e20009000024 */
[----:B------:R-:W-:Y:S01]  /*3980*/  UPLOP3.LUT UP2, UPT, UPT, UPT, UPT, 0x80, 0x8 ;  /* 0x000000000008789c */ /* 0x000fe20003f4f070 */
[----:B------:R2:W-:Y:S01]  /*3990*/  UTCHMMA gdesc[UR32], gdesc[UR34], tmem[UR36], tmem[UR60], idesc[UR61], UPT ;  /* 0x00ff3c22200075ea */ /* 0x0005e2000b800024 */
[----:B------:R-:W-:Y:S01]  /*39a0*/  UMOV UR29, 0x40004040 ;  /* 0x40004040001d7882 */ /* 0x000fe20000000000 */
[----:B------:R-:W-:Y:S01]  /*39b0*/  UMOV UR27, 0x40004040 ;  /* 0x40004040001b7882 */ /* 0x000fe20000000000 */
        /* <DEDUP_REMOVED lines=12> */
[----:B------:R-:W-:Y:S01]  /*3a80*/  UMOV UR9, 0x40004040 ;  /* 0x4000404000097882 */ /* 0x000fe20000000000 */
[----:B------:R2:W-:Y:S01]  /*3a90*/  UTCHMMA gdesc[UR12], gdesc[UR14], tmem[UR36], tmem[UR50], idesc[UR51], UPT ;  /* 0x00ff320e0c0075ea */ /* 0x0005e2000b800024 */
[----:B------:R2:W-:Y:S01]  /*3aa0*/  UTCHMMA gdesc[UR8], gdesc[UR10], tmem[UR36], tmem[UR48], idesc[UR49], UPT ;  /* 0x00ff300a080075ea */ /* 0x0005e2000b800024 */
[----:B------:R2:W-:Y:S01]  /*3ab0*/  UTCBAR.MULTICAST [UR40], URZ, UR42 ;  /* 0x000000ff280073e9 */ /* 0x0005e2000800082a */
[----:B-1----:R-:W-:Y:S01]  /*3ac0*/  UMOV UR5, UR39 ;  /* 0x0000002700057c82 */ /* 0x002fe20008000000 */
[----:B------:R-:W-:Y:S05]  /*3ad0*/  BRA.U UP3, `(.L_x_64) ;  /* 0xfffffffd03007547 */ /* 0x000fea000b83ffff */
.L_x_61:
[----:B------:R-:W-:Y:S01]  /*3ae0*/  UIADD3 UR4, UPT, UPT, UR46, 0x1, URZ ;  /* 0x000000012e047890 */ /* 0x000fe2000fffe0ff */
[C---:B------:R-:W-:Y:S01]  /*3af0*/  ISETP.NE.AND P0, PT, R10.reuse, 0x2, PT ;  /* 0x000000020a00780c */ /* 0x040fe20003f05270 */
[----:B------:R-:W-:Y:S02]  /*3b00*/  UIADD3 UR5, UPT, UPT, UR45, 0x90, URZ ;  /* 0x000000902d057890 */ /* 0x000fe4000fffe0ff */
[----:B------:R-:W-:Y:S01]  /*3b10*/  UISETP.NE.AND UP0, UPT, UR4, 0x4, UPT ;  /* 0x000000040400788c */ /* 0x000fe2000bf05270 */
[----:B-12---:R-:W-:Y:S02]  /*3b20*/  SEL R0, RZ, 0x1, P0 ;  /* 0x00000001ff007807 */ /* 0x006fe40000000000 */
[----:B------:R-:W-:Y:S01]  /*3b30*/  SEL R10, R10, RZ, P0 ;  /* 0x000000ff0a0a7207 */ /* 0x000fe20000000000 */
[----:B------:R-:W-:Y:S01]  /*3b40*/  USEL UR6, URZ, 0x1, UP0 ;  /* 0x00000001ff067887 */ /* 0x000fe20008000000 */
[----:B------:R-:W-:Y:S01]  /*3b50*/  LOP3.LUT R9, R9, R0, RZ, 0x3c, !PT ;  /* 0x0000000009097212 */ /* 0x000fe200078e3cff */
[----:B------:R-:W-:Y:S01]  /*3b60*/  USEL UR46, UR4, URZ, UP0 ;  /* 0x000000ff042e7287 */ /* 0x000fe20008000000 */
[----:B------:R1:W-:Y:S03]  /*3b70*/  UTCBAR [UR5], URZ ;  /* 0x000000ff050073e9 */ /* 0x0003e600080000ff */
[----:B------:R-:W-:Y:S01]  /*3b80*/  LOP3.LUT R11, R11, UR6, RZ, 0x3c, !PT ;  /* 0x000000060b0b7c12 */ /* 0x000fe2000f8e3cff */
[----:B------:R-:W-:Y:S07]  /*3b90*/  @P1 BRA `(.L_x_65) ;  /* 0xfffffff800501947 */ /* 0x000fee000383ffff */
[----:B------:R-:W2:Y:S01]  /*3ba0*/  S2UR UR8, SR_CgaCtaId ;  /* 0x00000000000879c3 */ /* 0x000ea20000008800 */
[----:B------:R-:W-:Y:S01]  /*3bb0*/  ELECT P0, URZ, PT ;  /* 0x0000000000ff782f */ /* 0x000fe20003800000 */
[----:B------:R-:W-:Y:S01]  /*3bc0*/  IMAD.MOV.U32 R0, RZ, RZ, 0x1 ;  /* 0x00000001ff007424 */ /* 0x000fe200078e00ff */
[----:B------:R-:W-:Y:S01]  /*3bd0*/  UIADD3 UR41, UPT, UPT, UR41, 0xb0, URZ ;  /* 0x000000b029297890 */ /* 0x000fe2000fffe0ff */
[----:B------:R-:W-:Y:S01]  /*3be0*/  SHF.L.U32 R3, R11, 0x1f, RZ ;  /* 0x0000001f0b037819 */ /* 0x000fe200000006ff */
[----:B------:R-:W-:-:S03]  /*3bf0*/  UMOV UR4, 0x40 ;  /* 0x0000004000047882 */ /* 0x000fc60000000000 */
[----:B------:R-:W-:Y:S01]  /*3c00*/  UVIRTCOUNT.DEALLOC.SMPOOL 0x80 ;  /* 0x000000800000784c */ /* 0x000fe20000000000 */
[----:B--2---:R-:W-:Y:S02]  /*3c10*/  ULEA UR8, UR8, UR4, 0x18 ;  /* 0x0000000408087291 */ /* 0x004fe4000f8ec0ff */
[----:B------:R-:W-:-:S07]  /*3c20*/  ULEA UR4, UR46, UR41, 0x3 ;  /* 0x000000292e047291 */ /* 0x000fce000f8e18ff */
[----:B------:R2:W-:Y:S02]  /*3c30*/  @P0 STS.U8 [UR8+0x1c], R0 ;  /* 0x00001c00ff000988 */ /* 0x0005e40008000008 */
[----:B------:R-:W4:Y:S02]  /*3c40*/  SYNCS.PHASECHK.TRANS64.TRYWAIT P0, [UR4], R3 ;  /* 0x00000003ff0075a7 */ /* 0x000f240008001104 */
[----:B--2-4-:R-:W-:Y:S05]  /*3c50*/  @!P0 BRA `(.L_x_66) ;  /* 0x0000004400c08947 */ /* 0x014fea0003800000 */
.L_x_139:
[----:B------:R-:W-:-:S04]  /*3c60*/  UIADD3 UR4, UPT, UPT, UR46, 0x1, URZ ;  /* 0x000000012e047890 */ /* 0x000fc8000fffe0ff */
[----:B------:R-:W-:-:S04]  /*3c70*/  UISETP.NE.AND UP0, UPT, UR4, 0x4, UPT ;  /* 0x000000040400788c */ /* 0x000fc8000bf05270 */
[----:B------:R-:W-:Y:S02]  /*3c80*/  USEL UR6, URZ, 0x1, UP0 ;  /* 0x00000001ff067887 */ /* 0x000fe40008000000 */
[----:B------:R-:W-:-:S04]  /*3c90*/  USEL UR4, UR4, URZ, UP0 ;  /* 0x000000ff04047287 */ /* 0x000fc80008000000 */
[----:B-1----:R-:W-:Y:S01]  /*3ca0*/  ULEA UR5, UR4, UR41, 0x3 ;  /* 0x0000002904057291 */ /* 0x002fe2000f8e18ff */
[----:B------:R-:W-:-:S04]  /*3cb0*/  LOP3.LUT R2, R11, UR6, RZ, 0x3c, !PT ;  /* 0x000000060b027c12 */ /* 0x000fc8000f8e3cff */
[----:B--2---:R-:W-:-:S04]  /*3cc0*/  SHF.L.U32 R3, R2, 0x1f, RZ ;  /* 0x0000001f02037819 */ /* 0x004fc800000006ff */
[----:B------:R-:W1:Y:S02]  /*3cd0*/  SYNCS.PHASECHK.TRANS64.TRYWAIT P0, [UR5], R3 ;  /* 0x00000003ff0075a7 */ /* 0x000e640008001105 */
[----:B-1----:R-:W-:Y:S05]  /*3ce0*/  @!P0 BRA `(.L_x_67) ;  /* 0x0000004400b48947 */ /* 0x002fea0003800000 */
.L_x_141:
        /* <DEDUP_REMOVED lines=9> */
.L_x_143:
[----:B------:R-:W-:-:S04]  /*3d80*/  UIADD3 UR4, UPT, UPT, UR4, 0x1, URZ ;  /* 0x0000000104047890 */ /* 0x000fc8000fffe0ff */
[----:B------:R-:W-:-:S04]  /*3d90*/  UISETP.NE.AND UP0, UPT, UR4, 0x4, UPT ;  /* 0x000000040400788c */ /* 0x000fc8000bf05270 */
[----:B------:R-:W-:Y:S02]  /*3da0*/  USEL UR5, URZ, 0x1, UP0 ;  /* 0x00000001ff057887 */ /* 0x000fe40008000000 */
[----:B------:R-:W-:-:S04]  /*3db0*/  USEL UR4, UR4, URZ, UP0 ;  /* 0x000000ff04047287 */ /* 0x000fc80008000000 */
[----:B------:R-:W-:Y:S01]  /*3dc0*/  ULEA UR4, UR4, UR41, 0x3 ;  /* 0x0000002904047291 */ /* 0x000fe2000f8e18ff */
[----:B-1----:R-:W-:-:S04]  /*3dd0*/  LOP3.LUT R3, R2, UR5, RZ, 0x3c, !PT ;  /* 0x0000000502037c12 */ /* 0x002fc8000f8e3cff */
[----:B------:R-:W-:-:S04]  /*3de0*/  SHF.L.U32 R3, R3, 0x1f, RZ ;  /* 0x0000001f03037819 */ /* 0x000fc800000006ff */
[----:B------:R-:W1:Y:S02]  /*3df0*/  SYNCS.PHASECHK.TRANS64.TRYWAIT P0, [UR4], R3 ;  /* 0x00000003ff0075a7 */ /* 0x000e640008001104 */
[----:B-1----:R-:W-:Y:S05]  /*3e00*/  @!P0 BRA `(.L_x_69) ;  /* 0x00000044009c8947 */ /* 0x002fea0003800000 */
.L_x_145:
[----:B------:R-:W-:Y:S01]  /*3e10*/  NOP ;  /* 0x0000000000007918 */ /* 0x000fe20000000000 */
[----:B-1----:R-:W1:Y:S01]  /*3e20*/  LDS R0, [UR8+0x14] ;  /* 0x00001408ff007984 */ /* 0x002e620008000800 */
[----:B------:R-:W-:Y:S01]  /*3e30*/  ULOP3.LUT UR4, UR65, 0xffff, URZ, 0xc0, !UPT ;  /* 0x0000ffff41047892 */ /* 0x000fe2000f8ec0ff */
[----:B------:R-:W-:Y:S01]  /*3e40*/  UMOV UR5, 0xffff ;  /* 0x0000ffff00057882 */ /* 0x000fe20000000000 */
[----:B------:R-:W-:Y:S02]  /*3e50*/  UMOV UR6, 0x1 ;  /* 0x0000000100067882 */ /* 0x000fe40000000000 */
[----:B------:R-:W-:-:S04]  /*3e60*/  USHF.R.U32.HI UR4, URZ, 0x5, UR4 ;  /* 0x00000005ff047899 */ /* 0x000fc80008011604 */
[----:B------:R-:W-:Y:S02]  /*3e70*/  USHF.L.U32 UR5, UR5, UR4, URZ ;  /* 0x0000000405057299 */ /* 0x000fe400080006ff */
[----:B------:R-:W-:-:S04]  /*3e80*/  USHF.L.U32 UR4, UR6, UR4, URZ ;  /* 0x0000000406047299 */ /* 0x000fc800080006ff */
[----:B-1----:R-:W-:-:S04]  /*3e90*/  LOP3.LUT R0, R0, UR5, RZ, 0xc0, !PT ;  /* 0x0000000500007c12 */ /* 0x002fc8000f8ec0ff */
[----:B------:R-:W-:-:S13]  /*3ea0*/  ISETP.NE.AND P0, PT, R0, UR5, PT ;  /* 0x0000000500007c0c */ /* 0x000fda000bf05270 */
[----:B------:R-:W-:Y:S05]  /*3eb0*/  @P0 BRA `(.L_x_70) ;  /* 0x0000000000580947 */ /* 0x000fea0003800000 */
[----:B------:R-:W1:Y:S02]  /*3ec0*/  LDS R0, [UR8+0x18] ;  /* 0x00001808ff007984 */ /* 0x000e640008000800 */
[----:B-1----:R-:W-:-:S04]  /*3ed0*/  LOP3.LUT R0, R0, UR4, RZ, 0xc0, !PT ;  /* 0x0000000400007c12 */ /* 0x002fc8000f8ec0ff */
[----:B------:R-:W-:-:S13]  /*3ee0*/  ISETP.NE.AND P0, PT, R0, UR4, PT ;  /* 0x0000000400007c0c */ /* 0x000fda000bf05270 */
[----:B------:R-:W-:Y:S05]  /*3ef0*/  @P0 BRA `(.L_x_71) ;  /* 0x00000000003c0947 */ /* 0x000fea0003800000 */
[----:B------:R-:W1:Y:S01]  /*3f00*/  S2R R2, SR_LANEID ;  /* 0x0000000000027919 */ /* 0x000e620000000000 */
[----:B------:R-:W-:Y:S01]  /*3f10*/  ULOP3.LUT UR5, URZ, UR5, URZ, 0x33, !UPT ;  /* 0x00000005ff057292 */ /* 0x000fe2000f8e33ff */
[----:B------:R-:W-:Y:S01]  /*3f20*/  LOP3.LUT R4, RZ, UR4, RZ, 0x33, !PT ;  /* 0x00000004ff047c12 */ /* 0x000fe2000f8e33ff */
[----:B------:R-:W-:Y:S02]  /*3f30*/  VOTEU.ANY UR4, UPT, PT ;  /* 0x0000000000047886 */ /* 0x000fe400038e0100 */
[----:B------:R-:W-:Y:S01]  /*3f40*/  UFLO.U32 UR4, UR4 ;  /* 0x00000004000472bd */ /* 0x000fe200080e0000 */
[----:B------:R-:W2:Y:S01]  /*3f50*/  REDUX UR6, R4 ;  /* 0x00000000040673c4 */ /* 0x000ea20000000000 */
[----:B------:R-:W-:-:S06]  /*3f60*/  IMAD.U32 R0, RZ, RZ, UR5 ;  /* 0x00000005ff007e24 */ /* 0x000fcc000f8e00ff */
[----:B------:R4:W-:Y:S01]  /*3f70*/  UTCATOMSWS.AND URZ, UR5 ;  /* 0x0000000500ff79e3 */ /* 0x0009e20008000000 */
[----:B------:R-:W3:Y:S01]  /*3f80*/  REDUX UR7, R0 ;  /* 0x00000000000773c4 */ /* 0x000ee20000000000 */
[----:B-1----:R-:W-:Y:S01]  /*3f90*/  ISETP.EQ.U32.AND P0, PT, R2, UR4, PT ;  /* 0x0000000402007c0c */ /* 0x002fe2000bf02070 */
[----:B--2---:R-:W-:Y:S01]  /*3fa0*/  IMAD.U32 R2, RZ, RZ, UR6 ;  /* 0x00000006ff027e24 */ /* 0x004fe2000f8e00ff */
[----:B---3--:R-:W-:-:S11]  /*3fb0*/  MOV R3, UR7 ;  /* 0x0000000700037c02 */ /* 0x008fd60008000f00 */
[----:B------:R4:W-:Y:S04]  /*3fc0*/  @P0 ATOMS.AND RZ, [UR8+0x14], R3 ;  /* 0x00001403ffff098c */ /* 0x0009e8000a800008 */
[----:B------:R4:W-:Y:S01]  /*3fd0*/  @P0 ATOMS.AND RZ, [UR8+0x18], R2 ;  /* 0x00001802ffff098c */ /* 0x0009e2000a800008 */
[----:B------:R-:W-:Y:S05]  /*3fe0*/  BRA `(.L_x_72) ;  /* 0x0000000000147947 */ /* 0x000fea0003800000 */
.L_x_71:
[----:B------:R-:W-:Y:S02]  /*3ff0*/  MOV R2, 0x4010 ;  /* 0x0000401000027802 */ /* 0x000fe40000000f00 */
[----:B---3-5:R-:W-:Y:S05]  /*4000*/  CALL.REL.NOINC `($__internal_0_$__cuda_sm10x_tcgen05_guardrail_trap_col_being_dealloced_not_returned_by_alloc) ;  /* 0x0000004800107944 */ /* 0x028fea0003c00000 */
[----:B------:R-:W-:Y:S05]  /*4010*/  BRA `(.L_x_72) ;  /* 0x0000000000087947 */ /* 0x000fea0003800000 */
.L_x_70:
[----:B------:R-:W-:Y:S02]  /*4020*/  MOV R2, 0x4040 ;  /* 0x0000404000027802 */ /* 0x000fe40000000f00 */
[----:B---3-5:R-:W-:Y:S05]  /*4030*/  CALL.REL.NOINC `($__internal_2_$__cuda_sm10x_tcgen05_guardrail_trap_unallocated_columns_being_dealloced) ;  /* 0x00000048001c7944 */ /* 0x028fea0003c00000 */
.L_x_72:
[----:B------:R-:W-:Y:S01]  /*4040*/  NOP ;  /* 0x0000000000007918 */ /* 0x000fe20000000000 */
[----:B----4-:R-:W-:Y:S05]  /*4050*/  EXIT ;  /* 0x000000000000794d */ /* 0x010fea0003800000 */
.L_x_54:
[----:B------:R-:W-:-:S09]  /*4060*/  UISETP.NE.OR UP0, UPT, UR22, 0x3, !UP3 ;  /* 0x000000031600788c */ /* 0x000fd2000df05670 */
[----:B------:R-:W-:Y:S05]  /*4070*/  BRA.U UP0, `(.L_x_73) ;  /* 0x0000000d00f07547 */ /* 0x000fea000b800000 */
[----:B------:R-:W1:Y:S01]  /*4080*/  LDCU UR33, c[0x0][0x370] ;  /* 0x00006e00ff2177ac */ /* 0x000e620008000800 */
[----:B------:R-:W2:Y:S01]  /*4090*/  LDC.64 R16, c[0x0][0x348] ;  /* 0x0000d200ff107b82 */ /* 0x000ea20000000a00 */
[----:B------:R-:W-:Y:S02]  /*40a0*/  HFMA2 R13, -RZ, RZ, 0, 0 ;  /* 0x00000000ff0d7431 */ /* 0x000fe400000001ff */
[----:B------:R-:W-:Y:S01]  /*40b0*/  IMAD.MOV.U32 R15, RZ, RZ, 0x1 ;  /* 0x00000001ff0f7424 */ /* 0x000fe200078e00ff */
[----:B------:R-:W1:Y:S01]  /*40c0*/  LDCU.128 UR28, c[0x0][0xb10] ;  /* 0x00016200ff1c77ac */ /* 0x000e620008000c00 */
[----:B------:R-:W-:Y:S01]  /*40d0*/  IMAD.MOV.U32 R14, RZ, RZ, RZ ;  /* 0x000000ffff0e7224 */ /* 0x000fe200078e00ff */
[----:B------:R-:W-:Y:S01]  /*40e0*/  MOV R7, 0x2000 ;  /* 0x0000200000077802 */ /* 0x000fe20000000f00 */
[----:B------:R-:W3:Y:S01]  /*40f0*/  LDCU UR32, c[0x0][0x374] ;  /* 0x00006e80ff2077ac */ /* 0x000ee20008000800 */
[----:B------:R-:W4:Y:S01]  /*4100*/  LDC.64 R2, c[0x0][0x888] ;  /* 0x00022200ff027b82 */ /* 0x000f220000000a00 */
[----:B------:R-:W3:Y:S01]  /*4110*/  LDCU UR15, c[0x0][0xb0c] ;  /* 0x00016180ff0f77ac */ /* 0x000ee20008000800 */
[----:B------:R-:W3:Y:S06]  /*4120*/  LDCU UR38, c[0x0][0xb20] ;  /* 0x00016400ff2677ac */ /* 0x000eec0008000800 */
[----:B------:R-:W2:Y:S01]  /*4130*/  LDC.64 R4, c[0x0][0x890] ;  /* 0x00022400ff047b82 */ /* 0x000ea20000000a00 */
[----:B------:R-:W3:Y:S01]  /*4140*/  LDCU UR4, c[0x0][0xb30] ;  /* 0x00016600ff0477ac */ /* 0x000ee20008000800 */
[----:B-1----:R-:W-:-:S02]  /*4150*/  UIMAD.WIDE.U32 UR6, UR33, UR28, URZ ;  /* 0x0000001c210672a5 */ /* 0x002fc4000f8e00ff */
[----:B---3--:R-:W-:Y:S01]  /*4160*/  UIMAD.WIDE.U32 UR8, UR32, UR31, URZ ;  /* 0x0000001f200872a5 */ /* 0x008fe2000f8e00ff */
[----:B------:R-:W-:Y:S01]  /*4170*/  UMOV UR24, 0x400 ;  /* 0x0000040000187882 */ /* 0x000fe20000000000 */
[----:B------:R-:W-:-:S03]  /*4180*/  UPLOP3.LUT UP3, UPT, UPT, UPT, UPT, 0x40, 0x4 ;  /* 0x000000000004789c */ /* 0x000fc60003f6e870 */
[----:B------:R-:W-:Y:S01]  /*4190*/  UMOV UR6, UR7 ;  /* 0x0000000700067c82 */ /* 0x000fe20008000000 */
[----:B------:R-:W-:Y:S01]  /*41a0*/  UISETP.GE.AND UP0, UPT, UR42, 0x1, UPT ;  /* 0x000000012a00788c */ /* 0x000fe2000bf06270 */
[----:B------:R-:W-:Y:S01]  /*41b0*/  UMOV UR34, UR9 ;  /* 0x0000000900227c82 */ /* 0x000fe20008000000 */
[----:B------:R-:W-:Y:S01]  /*41c0*/  UISETP.NE.AND UP4, UPT, UR42, 0x1, UPT ;  /* 0x000000012a00788c */ /* 0x000fe2000bf85270 */
[----:B------:R-:W1:Y:S01]  /*41d0*/  LDCU.64 UR16, c[0x0][0xb28] ;  /* 0x00016500ff1077ac */ /* 0x000e620008000a00 */
[----:B------:R-:W-:Y:S02]  /*41e0*/  ULEA UR24, UR54, UR24, 0x18 ;  /* 0x0000001836187291 */ /* 0x000fe4000f8ec0ff */
[----:B------:R-:W-:Y:S02]  /*41f0*/  UISETP.NE.AND UP6, UPT, UR15, 0x1, UPT ;  /* 0x000000010f00788c */ /* 0x000fe4000bfc5270 */
[----:B------:R-:W-:Y:S02]  /*4200*/  UISETP.NE.AND UP5, UPT, UR30, 0x1, UPT ;  /* 0x000000011e00788c */ /* 0x000fe4000bfa5270 */
[----:B------:R-:W-:-:S02]  /*4210*/  USHF.R.U32.HI UR35, URZ, UR29, UR6 ;  /* 0x0000001dff237299 */ /* 0x000fc40008011606 */
[----:B------:R-:W-:Y:S02]  /*4220*/  USHF.R.U32.HI UR34, URZ, UR38, UR34 ;  /* 0x00000026ff227299 */ /* 0x000fe40008011622 */
[----:B------:R-:W-:Y:S01]  /*4230*/  UISETP.NE.AND UP2, UPT, UR4, 0x1, UPT ;  /* 0x000000010400788c */ /* 0x000fe2000bf45270 */
[----:B------:R-:W-:-:S10]  /*4240*/  UMOV UR12, URZ ;  /* 0x000000ff000c7c82 */ /* 0x000fd40008000000 */
.L_x_82:
[C---:B------:R-:W-:Y:S02]  /*4250*/  LEA R12, R14.reuse, UR24, 0x3 ;  /* 0x000000180e0c7c11 */ /* 0x040fe4000f8e18ff */
[----:B------:R-:W-:Y:S02]  /*4260*/  SHF.L.U32 R9, R13, 0x1f, RZ ;  /* 0x0000001f0d097819 */ /* 0x000fe400000006ff */
[----:B------:R-:W-:Y:S02]  /*4270*/  LEA R10, R14, UR24, 0x4 ;  /* 0x000000180e0a7c11 */ /* 0x000fe4000f8e20ff */
[----:B---3--:R-:W3:Y:S02]  /*4280*/  SYNCS.PHASECHK.TRANS64.TRYWAIT P0, [R12+URZ+0x70], R9 ;  /* 0x000070090c0075a7 */ /* 0x008ee400080011ff */
[----:B---3--:R-:W-:Y:S05]  /*4290*/  @!P0 BRA `(.L_x_74) ;  /* 0x0000004000908947 */ /* 0x008fea0003800000 */
.L_x_146:
[----:B---3--:R-:W3:Y:S01]  /*42a0*/  LDS.128 R8, [R10+0x100] ;  /* 0x000100000a087984 */ /* 0x008ee20000000c00 */
[----:B------:R-:W-:Y:S01]  /*42b0*/  UISETP.GE.AND UP0, UPT, UR42, 0x1, UPT ;  /* 0x000000012a00788c */ /* 0x000fe2000bf06270 */
[----:B------:R-:W-:Y:S01]  /*42c0*/  @!PT LDS RZ, [RZ] ;  /* 0x00000000fffff984 */ /* 0x000fe20000000800 */
[----:B------:R-:W-:Y:S01]  /*42d0*/  @!PT LDS RZ, [RZ] ;  /* 0x00000000fffff984 */ /* 0x000fe20000000800 */
[----:B------:R-:W-:Y:S01]  /*42e0*/  @!PT LDS RZ, [RZ] ;  /* 0x00000000fffff984 */ /* 0x000fe20000000800 */
[----:B------:R-:W-:Y:S01]  /*42f0*/  @!PT LDS RZ, [RZ] ;  /* 0x00000000fffff984 */ /* 0x000fe20000000800 */
[----:B------:R1:W-:Y:S06]  /*4300*/  MEMBAR.ALL.CTA ;  /* 0x0000000000007992 */ /* 0x0003ec0000008000 */
[----:B-1----:R-:W1:Y:S01]  /*4310*/  FENCE.VIEW.ASYNC.S ;  /* 0x00000000000073c6 */ /* 0x002e620000000000 */
[----:B---3--:R-:W-:Y:S11]  /*4320*/  LOP3.LUT P0, RZ, R10, 0x1, RZ, 0xc0, !PT ;  /* 0x000000010aff7812 */ /* 0x008ff6000780c0ff */
[----:B------:R-:W-:Y:S02]  /*4330*/  @!UPT UIADD3 URZ, UPT, UPT, URZ, URZ, URZ ;  /* 0x000000fffffff290 */ /* 0x000fe4000fffe0ff */
[----:B-1----:R-:W-:Y:S01]  /*4340*/  VOTEU.ANY UP1, P0 ;  /* 0x0000000000ff7886 */ /* 0x002fe20000020100 */
[----:B------:R-:W-:Y:S11]  /*4350*/  PLOP3.LUT P0, PT, PT, PT, UP1, 0x80, 0x8 ;  /* 0x000000000008781c */ /* 0x000ff60003f0f018 */
[----:B------:R-:W-:Y:S02]  /*4360*/  @!UPT UIADD3 URZ, UPT, UPT, URZ, URZ, URZ ;  /* 0x000000fffffff290 */ /* 0x000fe4000fffe0ff */
[----:B------:R-:W-:Y:S02]  /*4370*/  @P0 SHF.R.U32.HI R0, RZ, 0x10, R9 ;  /* 0x00000010ff000819 */ /* 0x000fe40000011609 */
[----:B------:R-:W-:Y:S02]  /*4380*/  @P0 MOV R6, R8 ;  /* 0x0000000800060202 */ /* 0x000fe40000000f00 */
[----:B------:R-:W-:Y:S01]  /*4390*/  @P0 R2UR UR4, R0 ;  /* 0x00000000000402ca */ /* 0x000fe200000e0000 */
[----:B------:R-:W-:Y:S01]  /*43a0*/  VIADD R0, R12, 0x80 ;  /* 0x000000800c007836 */ /* 0x000fe20000000000 */
[----:B------:R-:W-:Y:S02]  /*43b0*/  @P0 LOP3.LUT R8, R9, 0xffff, RZ, 0xc0, !PT ;  /* 0x0000ffff09080812 */ /* 0x000fe400078ec0ff */
[----:B------:R-:W-:Y:S02]  /*43c0*/  @P0 R2UR UR6, R6 ;  /* 0x00000000060602ca */ /* 0x000fe400000e0000 */
[----:B------:R-:W-:Y:S02]  /*43d0*/  PRMT R0, RZ, 0x654, R0 ;  /* 0x00000654ff007816 */ /* 0x000fe40000000000 */
[----:B------:R-:W-:Y:S02]  /*43e0*/  @P0 R2UR UR5, R8 ;  /* 0x00000000080502ca */ /* 0x000fe400000e0000 */
[----:B------:R1:W-:Y:S03]  /*43f0*/  SYNCS.ARRIVE.TRANS64.RED.A1T0 RZ, [R0+URZ], RZ ;  /* 0x000000ff00ff79a7 */ /* 0x0003e600081004ff */
[----:B------:R-:W-:Y:S04]  /*4400*/  @UP1 UMOV UR27, UR4 ;  /* 0x00000004001b1c82 */ /* 0x000fe80008000000 */
[----:B------:R-:W-:Y:S04]  /*4410*/  @UP1 UMOV UR14, UR6 ;  /* 0x00000006000e1c82 */ /* 0x000fe80008000000 */
[----:B------:R-:W-:Y:S01]  /*4420*/  @UP1 UMOV UR13, UR5 ;  /* 0x00000005000d1c82 */ /* 0x000fe20008000000 */
[----:B------:R-:W-:Y:S05]  /*4430*/  BRA.U !UP0, `(.L_x_75) ;  /* 0x0000000108a47547 */ /* 0x000fea000b800000 */
[----:B------:R-:W-:Y:S02]  /*4440*/  UIMAD.WIDE.U32 UR8, UR13, UR31, URZ ;  /* 0x0000001f0d0872a5 */ /* 0x000fe4000f8e00ff */
[----:B------:R-:W-:Y:S02]  /*4450*/  UIMAD.WIDE.U32 UR10, UR14, UR28, URZ ;  /* 0x0000001c0e0a72a5 */ /* 0x000fe4000f8e00ff */
[----:B------:R-:W-:Y:S02]  /*4460*/  USEL UR4, UR32, UR34, !UP5 ;  /* 0x0000002220047287 */ /* 0x000fe4000e800000 */
[----:B------:R-:W-:Y:S02]  /*4470*/  USEL UR7, UR33, UR35, !UP6 ;  /* 0x0000002321077287 */ /* 0x000fe4000f000000 */
[----:B------:R-:W-:Y:S02]  /*4480*/  UIMAD.WIDE.U32 UR18, UR4, UR16, URZ ;  /* 0x00000010041272a5 */ /* 0x000fe4000f8e00ff */
[----:B------:R-:W-:Y:S01]  /*4490*/  UIMAD.WIDE.U32 UR20, UR7, UR16, URZ ;  /* 0x00000010071472a5 */ /* 0x000fe2000f8e00ff */
[----:B------:R-:W-:Y:S02]  /*44a0*/  UMOV UR5, UR9 ;  /* 0x0000000900057c82 */ /* 0x000fe40008000000 */
[----:B------:R-:W-:Y:S03]  /*44b0*/  USHF.R.U32.HI UR6, URZ, UR38, UR5 ;  /* 0x00000026ff067299 */ /* 0x000fe60008011605 */
[----:B------:R-:W-:Y:S01]  /*44c0*/  UMOV UR5, UR11 ;  /* 0x0000000b00057c82 */ /* 0x000fe20008000000 */
[----:B------:R-:W-:Y:S02]  /*44d0*/  USEL UR6, UR13, UR6, !UP5 ;  /* 0x000000060d067287 */ /* 0x000fe4000e800000 */
[----:B------:R-:W-:Y:S02]  /*44e0*/  USHF.R.U32.HI UR8, URZ, UR29, UR5 ;  /* 0x0000001dff087299 */ /* 0x000fe40008011605 */
[----:B------:R-:W-:Y:S01]  /*44f0*/  UIMAD.WIDE.U32 UR10, UR6, UR16, URZ ;  /* 0x00000010060a72a5 */ /* 0x000fe2000f8e00ff */
[----:B------:R-:W-:Y:S02]  /*4500*/  UMOV UR5, UR19 ;  /* 0x0000001300057c82 */ /* 0x000fe40008000000 */
[----:B------:R-:W-:Y:S03]  /*4510*/  @UP4 USHF.R.U32.HI UR4, URZ, UR17, UR5 ;  /* 0x00000011ff044299 */ /* 0x000fe60008011605 */
[----:B------:R-:W-:Y:S01]  /*4520*/  UMOV UR5, UR21 ;  /* 0x0000001500057c82 */ /* 0x000fe20008000000 */
[----:B------:R-:W-:Y:S02]  /*4530*/  UIMAD UR4, UR42, UR4, URZ ;  /* 0x000000042a0472a4 */ /* 0x000fe4000f8e02ff */
[----:B------:R-:W-:Y:S02]  /*4540*/  @UP4 USHF.R.U32.HI UR7, URZ, UR17, UR5 ;  /* 0x00000011ff074299 */ /* 0x000fe40008011605 */
[----:B------:R-:W-:Y:S02]  /*4550*/  USEL UR5, UR14, UR8, !UP6 ;  /* 0x000000080e057287 */ /* 0x000fe4000f000000 */
[----:B------:R-:W-:Y:S02]  /*4560*/  UIMAD UR8, UR42, UR7, URZ ;  /* 0x000000072a0872a4 */ /* 0x000fe4000f8e02ff */
[----:B------:R-:W-:Y:S03]  /*4570*/  UISETP.GE.AND UP0, UPT, UR6, UR4, UPT ;  /* 0x000000040600728c */ /* 0x000fe6000bf06270 */
[----:B------:R-:W-:Y:S01]  /*4580*/  UMOV UR4, UR11 ;  /* 0x0000000b00047c82 */ /* 0x000fe20008000000 */
[----:B------:R-:W-:Y:S02]  /*4590*/  UISETP.GE.OR UP0, UPT, UR5, UR8, UP0 ;  /* 0x000000080500728c */ /* 0x000fe40008706670 */
[----:B------:R-:W-:Y:S02]  /*45a0*/  USHF.R.U32.HI UR4, URZ, UR17, UR4 ;  /* 0x00000011ff047299 */ /* 0x000fe40008011604 */
[----:B------:R-:W-:Y:S02]  /*45b0*/  UIMAD.WIDE.U32 UR8, UR5, UR16, URZ ;  /* 0x00000010050872a5 */ /* 0x000fe4000f8e00ff */
[----:B------:R-:W-:Y:S04]  /*45c0*/  USEL UR10, UR6, UR4, !UP4 ;  /* 0x00000004060a7287 */ /* 0x000fe8000e000000 */
[----:B------:R-:W-:Y:S01]  /*45d0*/  UIADD3 UR11, UPT, UPT, -UR10, URZ, URZ ;  /* 0x000000ff0a0b7290 */ /* 0x000fe2000fffe1ff */
[----:B------:R-:W-:Y:S02]  /*45e0*/  @!UP0 UMOV UR4, UR9 ;  /* 0x0000000900048c82 */ /* 0x000fe40008000000 */
[----:B------:R-:W-:Y:S02]  /*45f0*/  @!UP0 USHF.R.U32.HI UR4, URZ, UR17, UR4 ;  /* 0x00000011ff048299 */ /* 0x000fe40008011604 */
[----:B------:R-:W-:Y:S02]  /*4600*/  UIMAD UR8, UR42, UR11, UR6 ;  /* 0x0000000b2a0872a4 */ /* 0x000fe4000f8e0206 */
[----:B------:R-:W-:Y:S04]  /*4610*/  @!UP0 USEL UR4, UR5, UR4, !UP4 ;  /* 0x0000000405048287 */ /* 0x000fe8000e000000 */
[----:B------:R-:W-:Y:S02]  /*4620*/  @!UP0 UIMAD UR8, UR7, UR8, UR4 ;  /* 0x00000008070882a4 */ /* 0x000fe4000f8e0204 */
[----:B------:R-:W-:Y:S02]  /*4630*/  @!UP0 UIADD3 UR9, UPT, UPT, UR10, -UR4, URZ ;  /* 0x800000040a098290 */ /* 0x000fe4000fffe0ff */
[----:B------:R-:W-:Y:S02]  /*4640*/  UIADD3 UR4, UPT, UPT, -UR5, URZ, URZ ;  /* 0x000000ff05047290 */ /* 0x000fe4000fffe1ff */
[----:B------:R-:W-:Y:S02]  /*4650*/  UIADD3 UR7, UPT, UPT, -UR6, URZ, URZ ;  /* 0x000000ff06077290 */ /* 0x000fe4000fffe1ff */
[----:B------:R-:W-:Y:S02]  /*4660*/  @!UP0 UIMAD UR6, UR9, UR42, UR5 ;  /* 0x0000002a090682a4 */ /* 0x000fe4000f8e0205 */
[----:B------:R-:W-:Y:S02]  /*4670*/  UIMAD UR14, UR15, UR4, UR14 ;  /* 0x000000040f0e72a4 */ /* 0x000fe4000f8e020e */
[----:B------:R-:W-:Y:S01]  /*4680*/  UIMAD UR13, UR30, UR7, UR13 ;  /* 0x000000071e0d72a4 */ /* 0x000fe2000f8e020d */
[----:B------:R-:W-:Y:S02]  /*4690*/  @!UP0 UMOV UR5, UR8 ;  /* 0x0000000800058c82 */ /* 0x000fe40008000000 */
[----:B------:R-:W-:Y:S02]  /*46a0*/  UIMAD UR14, UR5, UR15, UR14 ;  /* 0x0000000f050e72a4 */ /* 0x000fe4000f8e020e */
[----:B------:R-:W-:Y:S11]  /*46b0*/  UIMAD UR13, UR6, UR30, UR13 ;  /* 0x0000001e060d72a4 */ /* 0x000ff6000f8e020d */
[----:B------:R-:W-:Y:S01]  /*46c0*/  @!UPT UIADD3 URZ, UPT, UPT, URZ, URZ, URZ ;  /* 0x000000fffffff290 */ /* 0x000fe2000fffe0ff */
.L_x_75:
[----:B------:R-:W3:Y:S01]  /*46d0*/  @!UP2 LDCU.128 UR20, c[0x0][0xb10] ;  /* 0x00016200ff14a7ac */ /* 0x000ee20008000c00 */
[C---:B--2---:R-:W-:Y:S02]  /*46e0*/  ISETP.NE.U32.AND P1, PT, R4.reuse, RZ, PT ;  /* 0x000000ff0400720c */ /* 0x044fe40003f25070 */
[----:B------:R-:W-:Y:S02]  /*46f0*/  ISETP.NE.U32.AND P0, PT, R4, RZ, PT ;  /* 0x000000ff0400720c */ /* 0x000fe40003f05070 */
[C---:B------:R-:W-:Y:S02]  /*4700*/  ISETP.NE.AND.EX P1, PT, R5.reuse, RZ, PT, P1 ;  /* 0x000000ff0500720c */ /* 0x040fe40003f25310 */
[----:B------:R-:W-:Y:S01]  /*4710*/  ISETP.NE.AND.EX P0, PT, R5, RZ, PT, P0 ;  /* 0x000000ff0500720c */ /* 0x000fe20003f05300 */
[----:B------:R-:W2:Y:S01]  /*4720*/  @!UP2 LDCU UR5, c[0x0][0xb0c] ;  /* 0x00016180ff05a7ac */ /* 0x000ea20008000800 */
[----:B------:R-:W-:Y:S02]  /*4730*/  USHF.L.U32 UR11, UR25, 0x7, URZ ;  /* 0x00000007190b7899 */ /* 0x000fe400080006ff */
[----:B------:R-:W-:Y:S02]  /*4740*/  USHF.L.U32 UR10, UR26, 0x6, URZ ;  /* 0x000000061a0a7899 */ /* 0x000fe400080006ff */
[----:B---3--:R-:W-:Y:S07]  /*4750*/  UIMAD.WIDE.U32 UR6, UR14, UR20, URZ ;  /* 0x000000140e0672a5 */ /* 0x008fee000f8e00ff */
[----:B------:R-:W-:Y:S01]  /*4760*/  @!UP2 UMOV UR4, UR7 ;  /* 0x000000070004ac82 */ /* 0x000fe20008000000 */
[----:B--2---:R-:W-:Y:S02]  /*4770*/  @!UP2 UISETP.NE.AND UP0, UPT, UR5, 0x1, UPT ;  /* 0x000000010500a88c */ /* 0x004fe4000bf05270 */
[----:B------:R-:W-:Y:S02]  /*4780*/  @!UP2 USHF.R.U32.HI UR4, URZ, UR21, UR4 ;  /* 0x00000015ff04a299 */ /* 0x000fe40008011604 */
[----:B------:R-:W-:Y:S02]  /*4790*/  UIMAD.WIDE.U32 UR6, UR13, UR23, URZ ;  /* 0x000000170d0672a5 */ /* 0x000fe4000f8e00ff */
[----:B------:R-:W-:Y:S02]  /*47a0*/  @!UP2 USEL UR8, UR14, UR4, !UP0 ;  /* 0x000000040e08a287 */ /* 0x000fe4000c000000 */
[----:B------:R-:W-:Y:S03]  /*47b0*/  @!UP2 UISETP.NE.AND UP0, UPT, UR22, 0x1, UPT ;  /* 0x000000011600a88c */ /* 0x000fe6000bf05270 */
[----:B------:R-:W-:Y:S02]  /*47c0*/  @!UP2 UMOV UR6, UR7 ;  /* 0x000000070006ac82 */ /* 0x000fe40008000000 */
[----:B------:R-:W2:Y:S02]  /*47d0*/  @!UP2 LDCU UR4, c[0x0][0xb20] ;  /* 0x00016400ff04a7ac */ /* 0x000ea40008000800 */
[----:B--2---:R-:W-:Y:S04]  /*47e0*/  @!UP2 USHF.R.U32.HI UR6, URZ, UR4, UR6 ;  /* 0x00000004ff06a299 */ /* 0x004fe80008011606 */
[----:B------:R-:W-:Y:S04]  /*47f0*/  @!UP2 USEL UR6, UR13, UR6, !UP0 ;  /* 0x000000060d06a287 */ /* 0x000fe8000c000000 */
[----:B------:R-:W-:Y:S02]  /*4800*/  @!UP2 UIADD3 UR4, UPT, UPT, -UR8, UR6, URZ ;  /* 0x000000060804a290 */ /* 0x000fe4000fffe1ff */
[----:B------:R-:W-:Y:S02]  /*4810*/  @!UP2 UIADD3 UR6, UPT, UPT, UR8, -UR6, URZ ;  /* 0x800000060806a290 */ /* 0x000fe4000fffe0ff */
[----:B------:R-:W-:Y:S02]  /*4820*/  @!UP2 UIMAD UR14, UR4, UR5, UR14 ;  /* 0x00000005040ea2a4 */ /* 0x000fe4000f8e020e */
[----:B------:R-:W-:Y:S01]  /*4830*/  @!UP2 UIMAD UR13, UR6, UR22, UR13 ;  /* 0x00000016060da2a4 */ /* 0x000fe2000f8e020d */
[----:B------:R-:W-:Y:S11]  /*4840*/  BRA.U UP3, `(.L_x_76) ;  /* 0x0000000103107547 */ /* 0x000ff6000b800000 */
[----:B-1----:R-:W-:Y:S04]  /*4850*/  MOV R0, UR37 ;  /* 0x0000002500007c02 */ /* 0x002fe80008000f00 */
[----:B------:R-:W-:Y:S04]  /*4860*/  SHF.L.U32 R9, R0, 0x1f, RZ ;  /* 0x0000001f00097819 */ /* 0x000fe800000006ff */
[----:B------:R-:W1:Y:S02]  /*4870*/  SYNCS.PHASECHK.TRANS64.TRYWAIT P2, [UR24+0x68], R9 ;  /* 0x00006809ff0075a7 */ /* 0x000e640008041118 */
[----:B-1----:R-:W-:Y:S05]  /*4880*/  @!P2 BRA `(.L_x_77) ;  /* 0x0000003c0028a947 */ /* 0x002fea0003800000 */
.L_x_76:
[----:B------:R-:W-:Y:S05]  /*4890*/  @!P1 BRA `(.L_x_78) ;  /* 0x0000000000309947 */ /* 0x000fea0003800000 */
[----:B----4-:R-:W-:Y:S01]  /*48a0*/  ISETP.NE.U32.AND P1, PT, R2, RZ, PT ;  /* 0x000000ff0200720c */ /* 0x010fe20003f25070 */
[----:B------:R-:W2:Y:S01]  /*48b0*/  LDCU.64 UR4, c[0x0][0x358] ;  /* 0x00006b00ff0477ac */ /* 0x000ea20008000a00 */
[----:B------:R-:W-:Y:S02]  /*48c0*/  IMAD.MOV.U32 R84, RZ, RZ, 0x1 ;  /* 0x00000001ff547424 */ /* 0x000fe400078e00ff */
[----:B------:R-:W-:Y:S11]  /*48d0*/  ISETP.NE.AND.EX P1, PT, R3, RZ, PT, P1 ;  /* 0x000000ff0300720c */ /* 0x000ff60003f25310 */
[----:B------:R-:W-:Y:S02]  /*48e0*/  @!UPT UIADD3 URZ, UPT, UPT, URZ, URZ, URZ ;  /* 0x000000fffffff290 */ /* 0x000fe4000fffe0ff */
[----:B-1----:R-:W1:Y:S01]  /*48f0*/  @P1 LDC.64 R8, c[0x0][0x888] ;  /* 0x00022200ff081b82 */ /* 0x002e620000000a00 */
[----:B------:R-:W-:Y:S04]  /*4900*/  @P1 IMAD R0, R4, UR36, RZ ;  /* 0x0000002404001c24 */ /* 0x000fe8000f8e02ff */
[----:B-1----:R-:W-:Y:S04]  /*4910*/  @P1 IMAD.WIDE R8, R0, 0x4, R8 ;  /* 0x0000000400081825 */ /* 0x002fe800078e0208 */
[----:B------:R-:W-:Y:S01]  /*4920*/  HFMA2 R0, -RZ, RZ, 0, 5.9604644775390625e-08 ;  /* 0x00000001ff007431 */ /* 0x000fe200000001ff */
[----:B--2--5:R2:W5:Y:S04]  /*4930*/  @P1 LDG.E R41, desc[UR4][R8.64] ;  /* 0x0000000408291981 */ /* 0x024568000c1e1900 */
[----:B------:R-:W-:Y:S01]  /*4940*/  @!P1 PRMT R84, R0, 0x7610, R84 ;  /* 0x0000761000549816 */ /* 0x000fe20000000054 */
[----:B--2---:R-:W3:Y:S06]  /*4950*/  @!P1 LDC R41, c[0x0][0x880] ;  /* 0x00022000ff299b82 */ /* 0x004eec0000000800 */
.L_x_78:
[----:B---3-5:R-:W-:Y:S01]  /*4960*/  @!P0 FSETP.EQ.AND P1, PT, R41, RZ, PT ;  /* 0x000000ff2900820b */ /* 0x028fe20003f22000 */
[----:B------:R-:W-:Y:S01]  /*4970*/  @!UPT UIADD3 URZ, UPT, UPT, URZ, URZ, URZ ;  /* 0x000000fffffff290 */ /* 0x000fe2000fffe0ff */
[----:B------:R-:W-:Y:S11]  /*4980*/  @!P0 BRA `(.L_x_79) ;  /* 0x0000000000188947 */ /* 0x000ff60003800000 */
[----:B------:R-:W-:Y:S02]  /*4990*/  LOP3.LUT P0, RZ, R84, 0xff, RZ, 0xc0, !PT ;  /* 0x000000ff54ff7812 */ /* 0x000fe4000780c0ff */
[----:B----4-:R-:W-:Y:S04]  /*49a0*/  ISETP.NE.U32.AND P1, PT, R2, RZ, PT ;  /* 0x000000ff0200720c */ /* 0x010fe80003f25070 */
[----:B------:R-:W-:Y:S04]  /*49b0*/  ISETP.NE.AND.EX P1, PT, R3, RZ, PT, P1 ;  /* 0x000000ff0300720c */ /* 0x000fe80003f25310 */
[----:B------:R-:W-:Y:S03]  /*49c0*/  PLOP3.LUT P1, PT, P1, PT, PT, 0x8, 0x80 ;  /* 0x000000000080781c */ /* 0x000fe60000f2e170 */
[----:B------:R-:W-:Y:S11]  /*49d0*/  @P0 FSETP.EQ.AND P1, PT, R41, RZ, PT ;  /* 0x000000ff2900020b */ /* 0x000ff60003f22000 */
[----:B------:R-:W-:Y:S02]  /*49e0*/  @!UPT UIADD3 URZ, UPT, UPT, URZ, URZ, URZ ;  /* 0x000000fffffff290 */ /* 0x000fe4000fffe0ff */
.L_x_79:
[----:B------:R-:W-:Y:S01]  /*49f0*/  ULEA UR4, UR12, UR24, 0x3 ;  /* 0x000000180c047291 */ /* 0x000fe2000f8e18ff */
[----:B-1----:R-:W-:Y:S02]  /*4a00*/  SHF.L.U32 R9, R15, 0x1f, RZ ;  /* 0x0000001f0f097819 */ /* 0x002fe400000006ff */
[----:B------:R-:W-:Y:S04]  /*4a10*/  ELECT P0, URZ, PT ;  /* 0x0000000000ff782f */ /* 0x000fe80003800000 */
[----:B------:R-:W-:Y:S02]  /*4a20*/  PLOP3.LUT P1, PT, P1, P0, PT, 0xf2, 0x2f ;  /* 0x00000000002f781c */ /* 0x000fe40000f21e72 */
[----:B------:R-:W1:Y:S11]  /*4a30*/  SYNCS.PHASECHK.TRANS64.TRYWAIT P2, [UR4+0x48], R9 ;  /* 0x00004809ff0075a7 */ /* 0x000e760008041104 */
[----:B------:R-:W-:Y:S05]  /*4a40*/  @!P1 IADD3 R8, P0, PT, R16, 0x580, RZ ;  /* 0x0000058010089810 */ /* 0x000fea0007f1e0ff */
[----:B------:R-:W-:Y:S01]  /*4a50*/  @!P1 IMAD.X R6, RZ, RZ, R17, P0 ;  /* 0x000000ffff069224 */ /* 0x000fe200000e0611 */
[----:B-1----:R-:W-:Y:S07]  /*4a60*/  @!P2 BRA `(.L_x_80) ;  /* 0x0000003800c8a947 */ /* 0x002fee0003800000 */
.L_x_149:
[----:B------:R-:W-:Y:S01]  /*4a70*/  @!P1 R2UR UR7, R6 ;  /* 0x00000000060792ca */ /* 0x000fe200000e0000 */
[----:B------:R-:W-:Y:S01]  /*4a80*/  UIADD3 UR5, UPT, UPT, UR12, 0x1, URZ ;  /* 0x000000010c057890 */ /* 0x000fe2000fffe0ff */
[----:B------:R-:W-:Y:S01]  /*4a90*/  @!P1 R2UR UR6, R8 ;  /* 0x00000000080692ca */ /* 0x000fe200000e0000 */
[----:B------:R-:W-:Y:S01]  /*4aa0*/  UIADD3 UR9, UPT, UPT, UR4, 0x30, URZ ;  /* 0x0000003004097890 */ /* 0x000fe2000fffe0ff */
[----:B------:R-:W-:Y:S01]  /*4ab0*/  @!P1 IMAD.MOV.U32 R6, RZ, RZ, 0x2000 ;  /* 0x00002000ff069424 */ /* 0x000fe200078e00ff */
[----:B------:R-:W-:Y:S01]  /*4ac0*/  UISETP.NE.AND UP0, UPT, UR5, 0x3, UPT ;  /* 0x000000030500788c */ /* 0x000fe2000bf05270 */
[----:B------:R-:W-:Y:S01]  /*4ad0*/  VIADD R14, R14, 0x1 ;  /* 0x000000010e0e7836 */ /* 0x000fe20000000000 */
[----:B------:R-:W-:Y:S01]  /*4ae0*/  UMOV UR22, 0x0 ;  /* 0x0000000000167882 */ /* 0x000fe20000000000 */
[----:B------:R-:W-:Y:S01]  /*4af0*/  UMOV UR23, 0x10000000 ;  /* 0x1000000000177882 */ /* 0x000fe20000000000 */
[----:B------:R-:W-:Y:S04]  /*4b00*/  UPRMT UR20, UR54, 0x654, UR9 ;  /* 0x0000065436147896 */ /* 0x000fe80008000009 */
[----:B-1----:R-:W-:Y:S01]  /*4b10*/  IMAD.U32 R9, RZ, RZ, UR7 ;  /* 0x00000007ff097e24 */ /* 0x002fe2000f8e00ff */
[----:B------:R-:W-:Y:S01]  /*4b20*/  USEL UR7, URZ, 0x1, UP0 ;  /* 0x00000001ff077887 */ /* 0x000fe20008000000 */
[----:B------:R-:W-:Y:S01]  /*4b30*/  IMAD.U32 R8, RZ, RZ, UR6 ;  /* 0x00000006ff087e24 */ /* 0x000fe2000f8e00ff */
[----:B------:R-:W-:Y:S02]  /*4b40*/  USEL UR6, UR5, URZ, UP0 ;  /* 0x000000ff05067287 */ /* 0x000fe40008000000 */
[----:B------:R-:W-:Y:S01]  /*4b50*/  VOTEU.ALL UP0, P1 ;  /* 0x0000000000ff7886 */ /* 0x000fe20000800000 */
[----:B------:R-:W-:Y:S02]  /*4b60*/  @!P1 R2UR UR19, R9 ;  /* 0x00000000091392ca */ /* 0x000fe400000e0000 */
[----:B------:R-:W-:Y:S02]  /*4b70*/  @!P1 R2UR UR18, R8 ;  /* 0x00000000081292ca */ /* 0x000fe400000e0000 */
[----:B------:R-:W-:Y:S01]  /*4b80*/  @!UP0 ULEA UR5, UR12, UR24, 0xd ;  /* 0x000000180c058291 */ /* 0x000fe2000f8e68ff */
[----:B------:R-:W-:Y:S02]  /*4b90*/  LOP3.LUT R15, R15, UR7, RZ, 0x3c, !PT ;  /* 0x000000070f0f7c12 */ /* 0x000fe4000f8e3cff */
[----:B------:R-:W-:Y:S01]  /*4ba0*/  UMOV UR12, UR36 ;  /* 0x00000024000c7c82 */ /* 0x000fe20008000000 */
[----:B------:R-:W-:Y:S01]  /*4bb0*/  @!UP0 UIADD3 UR8, UPT, UPT, UR5, 0x200, URZ ;  /* 0x0000020005088890 */ /* 0x000fe2000fffe0ff */
[----:B------:R-:W-:Y:S01]  /*4bc0*/  SHF.L.U32 R0, R15, 0x1f, RZ ;  /* 0x0000001f0f007819 */ /* 0x000fe200000006ff */
[----:B------:R-:W-:Y:S01]  /*4bd0*/  VOTEU.ALL UP0, P1 ;  /* 0x0000000000ff7886 */ /* 0x000fe20000800000 */
[----:B------:R-:W-:Y:S06]  /*4be0*/  ULEA UR5, UR6, UR24, 0x3 ;  /* 0x0000001806057291 */ /* 0x000fec000f8e18ff */
[----:B------:R1:W-:Y:S01]  /*4bf0*/  @!UP0 UTMALDG.3D [UR8], [UR18], desc[UR22] ;  /* 0x00001608120085b4 */ /* 0x0003e20008011000 */
[----:B------:R1:W-:Y:S01]  /*4c00*/  @!P1 SYNCS.ARRIVE.TRANS64.RED.A0TR RZ, [UR4+0x30], R6 ;  /* 0x00003006ffff99a7 */ /* 0x0003e20008300404 */
[----:B------:R-:W-:Y:S01]  /*4c10*/  SYNCS.ARRIVE.TRANS64.RED.A1T0 RZ, [UR20], RZ ;  /* 0x000000ffffff79a7 */ /* 0x000fe20008100414 */
[----:B------:R-:W2:Y:S02]  /*4c20*/  SYNCS.PHASECHK.TRANS64.TRYWAIT P0, [UR5+0x48], R0 ;  /* 0x00004800ff0075a7 */ /* 0x000ea40008001105 */
[----:B-12---:R-:W-:Y:S05]  /*4c30*/  @!P0 BRA `(.L_x_81) ;  /* 0x00000038006c8947 */ /* 0x006fea0003800000 */
.L_x_151:
[----:B------:R-:W-:Y:S01]  /*4c40*/  UIADD3 UR9, UPT, UPT, UR5, 0x30, URZ ;  /* 0x0000003005097890 */ /* 0x000fe2000fffe0ff */
[----:B------:R-:W-:Y:S01]  /*4c50*/  @!P1 IADD3 R6, P0, PT, R16, 0x580, RZ ;  /* 0x0000058010069810 */ /* 0x000fe20007f1e0ff */
[----:B------:R-:W-:Y:S01]  /*4c60*/  UPLOP3.LUT UP3, UPT, UPT, UPT, UPT, 0x80, 0x8 ;  /* 0x000000000008789c */ /* 0x000fe20003f6f070 */
[----:B------:R-:W-:Y:S01]  /*4c70*/  R2UR UR23, R86 ;  /* 0x00000000561772ca */ /* 0x000fe200000e0000 */
[----:B------:R-:W-:Y:S01]  /*4c80*/  UMOV UR20, 0x0 ;  /* 0x0000000000147882 */ /* 0x000fe20000000000 */
[----:B------:R-:W-:Y:S01]  /*4c90*/  @!P1 R2UR UR7, R6 ;  /* 0x00000000060792ca */ /* 0x000fe200000e0000 */
[----:B-1----:R-:W-:Y:S01]  /*4ca0*/  @!P1 IMAD.X R0, RZ, RZ, R17, P0 ;  /* 0x000000ffff009224 */ /* 0x002fe200000e0611 */
[----:B------:R-:W-:Y:S01]  /*4cb0*/  UMOV UR21, 0x10000000 ;  /* 0x1000000000157882 */ /* 0x000fe20000000000 */
[----:B------:R-:W-:Y:S01]  /*4cc0*/  UMOV UR12, UR36 ;  /* 0x00000024000c7c82 */ /* 0x000fe20008000000 */
[----:B------:R-:W-:Y:S01]  /*4cd0*/  VOTEU.ALL UP0, P1 ;  /* 0x0000000000ff7886 */ /* 0x000fe20000800000 */
[----:B------:R-:W-:Y:S01]  /*4ce0*/  R2UR UR22, R87 ;  /* 0x00000000571672ca */ /* 0x000fe200000e0000 */
[----:B------:R-:W-:Y:S01]  /*4cf0*/  UMOV UR36, UR27 ;  /* 0x0000001b00247c82 */ /* 0x000fe20008000000 */
[----:B------:R-:W-:Y:S02]  /*4d00*/  @!P1 R2UR UR4, R0 ;  /* 0x00000000000492ca */ /* 0x000fe400000e0000 */
[----:B------:R-:W-:Y:S01]  /*4d10*/  @!UP0 UIADD3 UR10, UPT, UPT, UR10, 0x20, URZ ;  /* 0x000000200a0a8890 */ /* 0x000fe2000fffe0ff */
[C---:B------:R-:W-:Y:S01]  /*4d20*/  ISETP.NE.AND P0, PT, R14.reuse, 0x2, PT ;  /* 0x000000020e00780c */ /* 0x040fe20003f05270 */
[----:B------:R-:W-:Y:S02]  /*4d30*/  UIADD3 UR26, UPT, UPT, UR13, UR23, URZ ;  /* 0x000000170d1a7290 */ /* 0x000fe4000fffe0ff */
[----:B------:R-:W-:Y:S01]  /*4d40*/  IMAD.U32 R8, RZ, RZ, UR7 ;  /* 0x00000007ff087e24 */ /* 0x000fe2000f8e00ff */
[----:B------:R-:W-:Y:S02]  /*4d50*/  SEL R0, RZ, 0x1, P0 ;  /* 0x00000001ff007807 */ /* 0x000fe40000000000 */
[----:B------:R-:W-:Y:S02]  /*4d60*/  SEL R14, R14, RZ, P0 ;  /* 0x000000ff0e0e7207 */ /* 0x000fe40000000000 */
[----:B------:R-:W-:Y:S01]  /*4d70*/  @!P1 R2UR UR18, R8 ;  /* 0x00000000081292ca */ /* 0x000fe200000e0000 */
[----:B------:R-:W-:Y:S01]  /*4d80*/  UIADD3 UR25, UPT, UPT, UR14, UR22, URZ ;  /* 0x000000160e197290 */ /* 0x000fe2000fffe0ff */
[----:B------:R-:W-:Y:S01]  /*4d90*/  IMAD.U32 R9, RZ, RZ, UR4 ;  /* 0x00000004ff097e24 */ /* 0x000fe2000f8e00ff */
[----:B------:R-:W-:Y:S01]  /*4da0*/  @!UP0 ULEA UR4, UR6, UR24, 0xd ;  /* 0x0000001806048291 */ /* 0x000fe2000f8e68ff */
[----:B------:R-:W-:Y:S03]  /*4db0*/  LOP3.LUT R13, R13, R0, RZ, 0x3c, !PT ;  /* 0x000000000d0d7212 */ /* 0x000fe600078e3cff */
[----:B------:R-:W-:Y:S01]  /*4dc0*/  @!P1 R2UR UR19, R9 ;  /* 0x00000000091392ca */ /* 0x000fe200000e0000 */
[----:B------:R-:W-:Y:S01]  /*4dd0*/  @!UP0 UIADD3 UR8, UPT, UPT, UR4, 0x200, URZ ;  /* 0x0000020004088890 */ /* 0x000fe2000fffe0ff */
[----:B------:R-:W-:Y:S01]  /*4de0*/  VOTEU.ALL UP0, P1 ;  /* 0x0000000000ff7886 */ /* 0x000fe20000800000 */
[----:B------:R-:W-:Y:S10]  /*4df0*/  UPRMT UR4, UR54, 0x654, UR9 ;  /* 0x0000065436047896 */ /* 0x000ff40008000009 */
[----:B------:R1:W-:Y:S01]  /*4e00*/  @!UP0 UTMALDG.3D [UR8], [UR18], desc[UR20] ;  /* 0x00001408120085b4 */ /* 0x0003e20008011000 */
[----:B------:R3:W-:Y:S01]  /*4e10*/  @!P1 SYNCS.ARRIVE.TRANS64.RED.A0TR RZ, [UR5+0x30], R7 ;  /* 0x00003007ffff99a7 */ /* 0x0007e20008300405 */
[----:B------:R-:W-:Y:S01]  /*4e20*/  SYNCS.ARRIVE.TRANS64.RED.A1T0 RZ, [UR4], RZ ;  /* 0x000000ffffff79a7 */ /* 0x000fe20008100404 */
[----:B------:R-:W-:Y:S04]  /*4e30*/  UIADD3 UR4, UPT, UPT, UR6, 0x1, URZ ;  /* 0x0000000106047890 */ /* 0x000fe8000fffe0ff */
[----:B------:R-:W-:Y:S04]  /*4e40*/  UISETP.NE.AND UP0, UPT, UR4, 0x3, UPT ;  /* 0x000000030400788c */ /* 0x000fe8000bf05270 */
[----:B------:R-:W-:Y:S06]  /*4e50*/  USEL UR5, URZ, 0x1, UP0 ;  /* 0x00000001ff057887 */ /* 0x000fec0008000000 */
[----:B------:R-:W-:Y:S01]  /*4e60*/  LOP3.LUT R15, R15, UR5, RZ, 0x3c, !PT ;  /* 0x000000050f0f7c12 */ /* 0x000fe2000f8e3cff */
[----:B-1----:R-:W-:Y:S01]  /*4e70*/  USEL UR12, UR4, URZ, UP0 ;  /* 0x000000ff040c7287 */ /* 0x002fe20008000000 */
[----:B------:R-:W-:Y:S11]  /*4e80*/  BRA.U UP1, `(.L_x_82) ;  /* 0xfffffff101f07547 */ /* 0x000ff6000b83ffff */
[----:B------:R-:W-:Y:S01]  /*4e90*/  UIADD3 UR24, UPT, UPT, UR24, 0x48, URZ ;  /* 0x0000004818187890 */ /* 0x000fe2000fffe0ff */
[----:B----4-:R-:W-:-:S03]  /*4ea0*/  SHF.L.U32 R3, R15, 0x1f, RZ ;  /* 0x0000001f0f037819 */ /* 0x010fc600000006ff */
[----:B------:R-:W-:-:S09]  /*4eb0*/  ULEA UR4, UR12, UR24, 0x3 ;  /* 0x000000180c047291 */ /* 0x000fd2000f8e18ff */
[----:B------:R-:W1:Y:S02]  /*4ec0*/  SYNCS.PHASECHK.TRANS64.TRYWAIT P0, [UR4], R3 ;  /* 0x00000003ff0075a7 */ /* 0x000e640008001104 */
[----:B-1----:R-:W-:Y:S05]  /*4ed0*/  @!P0 BRA `(.L_x_83) ;  /* 0x0000003400dc8947 */ /* 0x002fea0003800000 */
.L_x_153:
        /* <DEDUP_REMOVED lines=9> */
.L_x_155:
        /* <DEDUP_REMOVED lines=8> */
.L_x_85:
[----:B-1----:R1:W2:Y:S02]  /*4ff0*/  SYNCS.PHASECHK.TRANS64.TRYWAIT P0, [R0+URZ], R3 ;  /* 0x00000003000075a7 */ /* 0x0022a400080011ff */
[----:B--2---:R-:W-:Y:S05]  /*5000*/  @!P0 NANOSLEEP.SYNCS 0x989680 ;  /* 0x009896800000895d */ /* 0x004fea0003900000 */
[----:B------:R-:W2:Y:S02]  /*5010*/  @!P0 SYNCS.PHASECHK.TRANS64 P0, [R0+URZ], R3 ;  /* 0x00000003000085a7 */ /* 0x000ea400080010ff */
[----:B--2---:R-:W-:Y:S05]  /*5020*/  @P0 EXIT ;  /* 0x000000000000094d */ /* 0x004fea0003800000 */
[----:B------:R-:W-:Y:S05]  /*5030*/  BRA `(.L_x_85) ;  /* 0xfffffffc00ec7947 */ /* 0x000fea000383ffff */
.L_x_73:
[----:B------:R-:W-:-:S06]  /*5040*/  UISETP.GE.AND UP0, UPT, UR22, 0x4, UPT ;  /* 0x000000041600788c */ /* 0x000fcc000bf06270 */
[----:B------:R-:W-:-:S13]  /*5050*/  PLOP3.LUT P0, PT, PT, PT, UP0, 0x80, 0x8 ;  /* 0x000000000008781c */ /* 0x000fda0003f0f008 */
[----:B------:R-:W-:Y:S05]  /*5060*/  @!P0 EXIT ;  /* 0x000000000000894d */ /* 0x000fea0003800000 */
[----:B------:R-:W-:Y:S01]  /*5070*/  BAR.SYNC.DEFER_BLOCKING 0x6, 0xa0 ;  /* 0x0182800000007b1d */ /* 0x000fe20000010000 */
[C---:B------:R-:W-:Y:S01]  /*5080*/  IMAD.SHL.U32 R3, R91.reuse, 0x20, RZ ;  /* 0x000000205b037824 */ /* 0x040fe200078e00ff */
[C---:B------:R-:W-:Y:S01]  /*5090*/  LOP3.LUT R92, R91.reuse, 0x2, RZ, 0xc0, !PT ;  /* 0x000000025b5c7812 */ /* 0x040fe200078ec0ff */
[C---:B------:R-:W-:Y:S01]  /*50a0*/  IMAD.SHL.U32 R96, R91.reuse, 0x4, RZ ;  /* 0x000000045b607824 */ /* 0x040fe200078e00ff */
[C---:B------:R-:W-:Y:S01]  /*50b0*/  LOP3.LUT R97, R91.reuse, 0x60, RZ, 0xc0, !PT ;  /* 0x000000605b617812 */ /* 0x040fe200078ec0ff */
[----:B------:R-:W-:Y:S01]  /*50c0*/  IMAD.U32 R37, R91, 0x10000, RZ ;  /* 0x000100005b257824 */ /* 0x000fe200078e00ff */
[----:B------:R-:W-:Y:S01]  /*50d0*/  UMOV UR47, 0x400 ;  /* 0x00000400002f7882 */ /* 0x000fe20000000000 */
[----:B------:R-:W1:Y:S01]  /*50e0*/  LDCU.64 UR4, c[0x0][0x890] ;  /* 0x00011200ff0477ac */ /* 0x000e620008000a00 */
[----:B------:R-:W2:Y:S01]  /*50f0*/  LDC.64 R78, c[0x0][0x8b0] ;  /* 0x00022c00ff4e7b82 */ /* 0x000ea20000000a00 */
[----:B------:R-:W-:Y:S01]  /*5100*/  LOP3.LUT R5, R3, 0xc0, RZ, 0xc0, !PT ;  /* 0x000000c003057812 */ /* 0x000fe200078ec0ff */
[----:B------:R-:W-:Y:S01]  /*5110*/  HFMA2 R36, -RZ, RZ, 0, 0 ;  /* 0x00000000ff247431 */ /* 0x000fe200000001ff */
[----:B------:R-:W-:Y:S01]  /*5120*/  ULEA UR47, UR54, UR47, 0x18 ;  /* 0x0000002f362f7291 */ /* 0x000fe2000f8ec0ff */
[----:B------:R-:W-:Y:S01]  /*5130*/  LOP3.LUT R91, R91, 0x4, RZ, 0xc0, !PT ;  /* 0x000000045b5b7812 */ /* 0x000fe200078ec0ff */
[----:B------:R-:W-:Y:S01]  /*5140*/  IMAD.MOV.U32 R94, RZ, RZ, RZ ;  /* 0x000000ffff5e7224 */ /* 0x000fe200078e00ff */
[----:B------:R-:W-:Y:S01]  /*5150*/  LOP3.LUT R96, R5, 0x18, R96, 0xf8, !PT ;  /* 0x0000001805607812 */ /* 0x000fe200078ef860 */
[----:B------:R-:W-:Y:S01]  /*5160*/  IMAD.MOV.U32 R90, RZ, RZ, RZ ;  /* 0x000000ffff5a7224 */ /* 0x000fe200078e00ff */
[----:B------:R-:W3:Y:S01]  /*5170*/  LDC.64 R76, c[0x0][0x8a8] ;  /* 0x00022a00ff4c7b82 */ /* 0x000ee20000000a00 */
[----:B------:R-:W-:Y:S01]  /*5180*/  IADD3 R95, PT, PT, -R91, 0x2, RZ ;  /* 0x000000025b5f7810 */ /* 0x000fe20007ffe1ff */
[----:B------:R-:W-:Y:S01]  /*5190*/  IMAD.MOV R92, RZ, RZ, -R92 ;  /* 0x000000ffff5c7224 */ /* 0x000fe200078e0a5c */
[----:B------:R-:W-:Y:S01]  /*51a0*/  LOP3.LUT R37, R37, 0x600000, RZ, 0xc0, !PT ;  /* 0x0060000025257812 */ /* 0x000fe200078ec0ff */
[----:B------:R-:W4:Y:S01]  /*51b0*/  LDCU UR63, c[0x0][0x370] ;  /* 0x00006e00ff3f77ac */ /* 0x000f220008000800 */
[----:B------:R-:W-:Y:S01]  /*51c0*/  LOP3.LUT R96, R96, 0xf20, R3, 0xf8, !PT ;  /* 0x00000f2060607812 */ /* 0x000fe200078ef803 */
[----:B------:R-:W-:Y:S01]  /*51d0*/  IMAD.SHL.U32 R95, R95, 0x10, RZ ;  /* 0x000000105f5f7824 */ /* 0x000fe200078e00ff */
[----:B------:R-:W-:Y:S01]  /*51e0*/  MOV R93, RZ ;  /* 0x000000ff005d7202 */ /* 0x000fe20000000f00 */
[----:B------:R-:W4:Y:S01]  /*51f0*/  LDS R0, [UR47+0x120] ;  /* 0x0001202fff007984 */ /* 0x000f220008000800 */
[----:B-1----:R-:W-:Y:S01]  /*5200*/  IMAD.U32 R99, RZ, RZ, UR4 ;  /* 0x00000004ff637e24 */ /* 0x002fe2000f8e00ff */
[----:B------:R-:W-:Y:S01]  /*5210*/  UIADD3 UR4, UPT, UPT, UR47, 0x200, URZ ;  /* 0x000002002f047890 */ /* 0x000fe2000fffe0ff */
[----:B------:R-:W-:Y:S01]  /*5220*/  IMAD.U32 R98, RZ, RZ, UR5 ;  /* 0x00000005ff627e24 */ /* 0x000fe2000f8e00ff */
[----:B------:R-:W-:Y:S01]  /*5230*/  IADD3 R91, PT, PT, -R91, RZ, RZ ;  /* 0x000000ff5b5b7210 */ /* 0x000fe20007ffe1ff */
[----:B------:R-:W-:Y:S01]  /*5240*/  UMOV UR55, 0x1 ;  /* 0x0000000100377882 */ /* 0x000fe20000000000 */
[----:B------:R-:W-:Y:S01]  /*5250*/  UMOV UR46, URZ ;  /* 0x000000ff002e7c82 */ /* 0x000fe20008000000 */
[----:B------:R-:W1:Y:S01]  /*5260*/  LDCU UR43, c[0x0][0xb0c] ;  /* 0x00016180ff2b77ac */ /* 0x000e620008000800 */
[----:B------:R-:W-:Y:S01]  /*5270*/  IMAD.U32 R101, RZ, RZ, UR4 ;  /* 0x00000004ff657e24 */ /* 0x000fe2000f8e00ff */
[----:B------:R-:W-:Y:S01]  /*5280*/  LEA R96, R96, UR4, 0x1 ;  /* 0x0000000460607c11 */ /* 0x000fe2000f8e08ff */
[----:B------:R-:W1:Y:S01]  /*5290*/  LDCU UR39, c[0x0][0xb30] ;  /* 0x00016600ff2777ac */ /* 0x000e620008000800 */
[----:B------:R-:W1:Y:S01]  /*52a0*/  LDCU.64 UR60, c[0x0][0x888] ;  /* 0x00011100ff3c77ac */ /* 0x000e620008000a00 */
[----:B------:R-:W1:Y:S01]  /*52b0*/  LDCU.64 UR40, c[0x0][0xb28] ;  /* 0x00016500ff2877ac */ /* 0x000e620008000a00 */
[----:B------:R-:W1:Y:S01]  /*52c0*/  LDCU.128 UR56, c[0x0][0xb10] ;  /* 0x00016200ff3877ac */ /* 0x000e620008000c00 */
[----:B------:R-:W1:Y:S01]  /*52d0*/  LDCU UR62, c[0x0][0x374] ;  /* 0x00006e80ff3e77ac */ /* 0x000e620008000800 */
[----:B------:R-:W-:Y:S01]  /*52e0*/  UMOV UR53, URZ ;  /* 0x000000ff00357c82 */ /* 0x000fe20008000000 */
[----:B------:R-:W-:Y:S01]  /*52f0*/  UMOV UR52, URZ ;  /* 0x000000ff00347c82 */ /* 0x000fe20008000000 */
[----:B-1234-:R-:W-:-:S07]  /*5300*/  IADD3 R37, PT, PT, R0, R37, RZ ;  /* 0x0000002500257210 */ /* 0x01efce0007ffe0ff */
.L_x_116:
[C---:B------:R-:W-:Y:S02]  /*5310*/  LEA R0, R90.reuse, UR47, 0x3 ;  /* 0x0000002f5a007c11 */ /* 0x040fe4000f8e18ff */
[----:B------:R-:W-:Y:S02]  /*5320*/  SHF.L.U32 R3, R93, 0x1f, RZ ;  /* 0x0000001f5d037819 */ /* 0x000fe400000006ff */
[----:B------:R-:W-:Y:S02]  /*5330*/  LEA R5, R90, UR47, 0x4 ;  /* 0x0000002f5a057c11 */ /* 0x000fe4000f8e20ff */
[----:B-1----:R-:W1:Y:S02]  /*5340*/  SYNCS.PHASECHK.TRANS64.TRYWAIT P0, [R0+URZ+0x70], R3 ;  /* 0x00007003000075a7 */ /* 0x002e6400080011ff */
[----:B-1----:R-:W-:Y:S05]  /*5350*/  @!P0 BRA `(.L_x_86) ;  /* 0x0000003000ec8947 */ /* 0x002fea0003800000 */
.L_x_156:
[----:B------:R-:W-:Y:S01]  /*5360*/  R2UR UR7, R100 ;  /* 0x00000000640772ca */ /* 0x000fe200000e0000 */
[----:B------:R-:W2:Y:S01]  /*5370*/  LDS.128 R4, [R5+0x100] ;  /* 0x0001000005047984 */ /* 0x000ea20000000c00 */
[----:B-1----:R-:W-:Y:S01]  /*5380*/  VIADD R0, R0, 0x80 ;  /* 0x0000008000007836 */ /* 0x002fe20000000000 */
[----:B------:R-:W-:Y:S04]  /*5390*/  UISETP.GE.AND UP0, UPT, UR42, 0x1, UPT ;  /* 0x000000012a00788c */ /* 0x000fe8000bf06270 */
[----:B------:R-:W-:Y:S01]  /*53a0*/  PRMT R0, RZ, 0x654, R0 ;  /* 0x00000654ff007816 */ /* 0x000fe20000000000 */
[----:B------:R-:W-:Y:S01]  /*53b0*/  @!PT LDS RZ, [RZ] ;  /* 0x00000000fffff984 */ /* 0x000fe20000000800 */
[----:B------:R-:W-:Y:S01]  /*53c0*/  @!PT LDS RZ, [RZ] ;  /* 0x00000000fffff984 */ /* 0x000fe20000000800 */
[----:B------:R-:W-:Y:S01]  /*53d0*/  @!PT LDS RZ, [RZ] ;  /* 0x00000000fffff984 */ /* 0x000fe20000000800 */
[----:B------:R-:W-:Y:S01]  /*53e0*/  @!PT LDS RZ, [RZ] ;  /* 0x00000000fffff984 */ /* 0x000fe20000000800 */
[----:B------:R1:W-:Y:S06]  /*53f0*/  MEMBAR.ALL.CTA ;  /* 0x0000000000007992 */ /* 0x0003ec0000008000 */
[----:B-1----:R-:W1:Y:S02]  /*5400*/  FENCE.VIEW.ASYNC.S ;  /* 0x00000000000073c6 */ /* 0x002e640000000000 */
[----:B-1----:R1:W-:Y:S01]  /*5410*/  SYNCS.ARRIVE.TRANS64.RED.A1T0 RZ, [R0+URZ], RZ ;  /* 0x000000ff00ff79a7 */ /* 0x0023e200081004ff */
[----:B--2---:R-:W-:Y:S11]  /*5420*/  LOP3.LUT P0, RZ, R6, 0x1, RZ, 0xc0, !PT ;  /* 0x0000000106ff7812 */ /* 0x004ff6000780c0ff */
[----:B------:R-:W-:Y:S02]  /*5430*/  @!UPT UIADD3 URZ, UPT, UPT, URZ, URZ, URZ ;  /* 0x000000fffffff290 */ /* 0x000fe4000fffe0ff */
[----:B------:R-:W-:Y:S01]  /*5440*/  VOTEU.ANY UP1, P0 ;  /* 0x0000000000ff7886 */ /* 0x000fe20000020100 */
[----:B------:R-:W-:Y:S01]  /*5450*/  PLOP3.LUT P0, PT, PT, PT, UP1, 0x80, 0x8 ;  /* 0x000000000008781c */ /* 0x000fe20003f0f018 */
[----:B------:R-:W-:Y:S06]  /*5460*/  UP2UR UR4, UPR, URZ, 0x2 ;  /* 0x00000002ff047883 */ /* 0x000fec0008000000 */
[----:B------:R-:W-:Y:S06]  /*5470*/  IMAD.U32 R102, RZ, RZ, UR4 ;  /* 0x00000004ff667e24 */ /* 0x000fec000f8e00ff */
[----:B------:R-:W-:Y:S02]  /*5480*/  @P0 SHF.R.U32.HI R2, RZ, 0x10, R5 ;  /* 0x00000010ff020819 */ /* 0x000fe40000011605 */
[----:B------:R-:W-:Y:S02]  /*5490*/  @P0 MOV R3, R4 ;  /* 0x0000000400030202 */ /* 0x000fe40000000f00 */
[----:B------:R-:W-:Y:S02]  /*54a0*/  @P0 R2UR UR4, R2 ;  /* 0x00000000020402ca */ /* 0x000fe400000e0000 */
[----:B------:R-:W-:Y:S02]  /*54b0*/  @P0 LOP3.LUT R4, R5, 0xffff, RZ, 0xc0, !PT ;  /* 0x0000ffff05040812 */ /* 0x000fe400078ec0ff */
[----:B------:R-:W-:Y:S02]  /*54c0*/  @P0 R2UR UR6, R3 ;  /* 0x00000000030602ca */ /* 0x000fe400000e0000 */
[----:B------:R-:W-:Y:S07]  /*54d0*/  @P0 R2UR UR5, R4 ;  /* 0x00000000040502ca */ /* 0x000fee00000e0000 */
[----:B------:R-:W-:Y:S02]  /*54e0*/  @UP1 UMOV UR7, UR4 ;  /* 0x0000000400071c82 */ /* 0x000fe40008000000 */
[----:B------:R-:W-:Y:S02]  /*54f0*/  IMAD.U32 R100, RZ, RZ, UR7 ;  /* 0x00000007ff647e24 */ /* 0x000fe4000f8e00ff */
[----:B------:R-:W-:Y:S02]  /*5500*/  @UP1 UMOV UR38, UR6 ;  /* 0x0000000600261c82 */ /* 0x000fe40008000000 */
[----:B------:R-:W-:Y:S01]  /*5510*/  @UP1 UMOV UR37, UR5 ;  /* 0x0000000500251c82 */ /* 0x000fe20008000000 */
[----:B-1----:R-:W-:Y:S05]  /*5520*/  BRA.U !UP0, `(.L_x_87) ;  /* 0x0000000108cc7547 */ /* 0x002fea000b800000 */
[----:B------:R-:W1:Y:S01]  /*5530*/  LDCU UR12, c[0x0][0xb20] ;  /* 0x00016400ff0c77ac */ /* 0x000e620008000800 */
[----:B------:R-:W-:Y:S02]  /*5540*/  UIMAD.WIDE.U32 UR4, UR62, UR59, URZ ;  /* 0x0000003b3e0472a5 */ /* 0x000fe4000f8e00ff */
[----:B------:R-:W-:Y:S02]  /*5550*/  UIMAD.WIDE.U32 UR6, UR63, UR56, URZ ;  /* 0x000000383f0672a5 */ /* 0x000fe4000f8e00ff */
[----:B------:R-:W-:Y:S02]  /*5560*/  UISETP.NE.AND UP0, UPT, UR58, 0x1, UPT ;  /* 0x000000013a00788c */ /* 0x000fe4000bf05270 */
[----:B------:R-:W-:Y:S02]  /*5570*/  UIMAD.WIDE.U32 UR8, UR37, UR59, URZ ;  /* 0x0000003b250872a5 */ /* 0x000fe4000f8e00ff */
[----:B------:R-:W-:Y:S02]  /*5580*/  UIMAD.WIDE.U32 UR10, UR38, UR56, URZ ;  /* 0x00000038260a72a5 */ /* 0x000fe4000f8e00ff */
[----:B------:R-:W-:Y:S02]  /*5590*/  UISETP.NE.AND UP1, UPT, UR43, 0x1, UPT ;  /* 0x000000012b00788c */ /* 0x000fe4000bf25270 */
[----:B------:R-:W-:Y:S01]  /*55a0*/  UISETP.NE.AND UP2, UPT, UR42, 0x1, UPT ;  /* 0x000000012a00788c */ /* 0x000fe2000bf45270 */
[----:B------:R-:W-:Y:S02]  /*55b0*/  UMOV UR4, UR5 ;  /* 0x0000000500047c82 */ /* 0x000fe40008000000 */
[----:B-1----:R-:W-:Y:S03]  /*55c0*/  USHF.R.U32.HI UR5, URZ, UR12, UR4 ;  /* 0x0000000cff057299 */ /* 0x002fe60008011604 */
[----:B------:R-:W-:Y:S02]  /*55d0*/  UMOV UR4, UR7 ;  /* 0x0000000700047c82 */ /* 0x000fe40008000000 */
[----:B------:R-:W-:Y:S02]  /*55e0*/  USHF.R.U32.HI UR7, URZ, UR57, UR4 ;  /* 0x00000039ff077299 */ /* 0x000fe40008011604 */
[----:B------:R-:W-:Y:S02]  /*55f0*/  USEL UR4, UR62, UR5, !UP0 ;  /* 0x000000053e047287 */ /* 0x000fe4000c000000 */
[----:B------:R-:W-:Y:S01]  /*5600*/  USEL UR7, UR63, UR7, !UP1 ;  /* 0x000000073f077287 */ /* 0x000fe2000c800000 */
[----:B------:R-:W-:Y:S01]  /*5610*/  UMOV UR5, UR9 ;  /* 0x0000000900057c82 */ /* 0x000fe20008000000 */
[----:B------:R-:W-:Y:S02]  /*5620*/  UIMAD.WIDE.U32 UR8, UR4, UR40, URZ ;  /* 0x00000028040872a5 */ /* 0x000fe4000f8e00ff */
[----:B------:R-:W-:Y:S03]  /*5630*/  USHF.R.U32.HI UR6, URZ, UR12, UR5 ;  /* 0x0000000cff067299 */ /* 0x000fe60008011605 */
[----:B------:R-:W-:Y:S01]  /*5640*/  UMOV UR5, UR11 ;  /* 0x0000000b00057c82 */ /* 0x000fe20008000000 */
[----:B------:R-:W-:Y:S02]  /*5650*/  UIMAD.WIDE.U32 UR10, UR7, UR40, URZ ;  /* 0x00000028070a72a5 */ /* 0x000fe4000f8e00ff */
[----:B------:R-:W-:Y:S02]  /*5660*/  USHF.R.U32.HI UR12, URZ, UR57, UR5 ;  /* 0x00000039ff0c7299 */ /* 0x000fe40008011605 */
[----:B------:R-:W-:Y:S01]  /*5670*/  USEL UR6, UR37, UR6, !UP0 ;  /* 0x0000000625067287 */ /* 0x000fe2000c000000 */
[----:B------:R-:W-:Y:S02]  /*5680*/  UMOV UR5, UR9 ;  /* 0x0000000900057c82 */ /* 0x000fe40008000000 */
[----:B------:R-:W-:Y:S01]  /*5690*/  UMOV UR10, UR11 ;  /* 0x0000000b000a7c82 */ /* 0x000fe20008000000 */
[----:B------:R-:W-:Y:S02]  /*56a0*/  @UP2 USHF.R.U32.HI UR4, URZ, UR41, UR5 ;  /* 0x00000029ff042299 */ /* 0x000fe40008011605 */
[----:B------:R-:W-:Y:S02]  /*56b0*/  @UP2 USHF.R.U32.HI UR7, URZ, UR41, UR10 ;  /* 0x00000029ff072299 */ /* 0x000fe4000801160a */
[----:B------:R-:W-:Y:S02]  /*56c0*/  UIMAD UR4, UR42, UR4, URZ ;  /* 0x000000042a0472a4 */ /* 0x000fe4000f8e02ff */
[----:B------:R-:W-:Y:S02]  /*56d0*/  UIMAD.WIDE.U32 UR10, UR6, UR40, URZ ;  /* 0x00000028060a72a5 */ /* 0x000fe4000f8e00ff */
[----:B------:R-:W-:Y:S02]  /*56e0*/  USEL UR5, UR38, UR12, !UP1 ;  /* 0x0000000c26057287 */ /* 0x000fe4000c800000 */
[----:B------:R-:W-:Y:S02]  /*56f0*/  UIMAD UR8, UR42, UR7, URZ ;  /* 0x000000072a0872a4 */ /* 0x000fe4000f8e02ff */
[----:B------:R-:W-:Y:S03]  /*5700*/  UISETP.GE.AND UP0, UPT, UR6, UR4, UPT ;  /* 0x000000040600728c */ /* 0x000fe6000bf06270 */
[----:B------:R-:W-:Y:S01]  /*5710*/  UMOV UR4, UR11 ;  /* 0x0000000b00047c82 */ /* 0x000fe20008000000 */
[----:B------:R-:W-:Y:S02]  /*5720*/  UISETP.GE.OR UP0, UPT, UR5, UR8, UP0 ;  /* 0x000000080500728c */ /* 0x000fe40008706670 */
[----:B------:R-:W-:Y:S02]  /*5730*/  USHF.R.U32.HI UR4, URZ, UR41, UR4 ;  /* 0x00000029ff047299 */ /* 0x000fe40008011604 */
[----:B------:R-:W-:Y:S02]  /*5740*/  UIMAD.WIDE.U32 UR8, UR5, UR40, URZ ;  /* 0x00000028050872a5 */ /* 0x000fe4000f8e00ff */
[----:B------:R-:W-:Y:S02]  /*5750*/  USEL UR11, UR6, UR4, !UP2 ;  /* 0x00000004060b7287 */ /* 0x000fe4000d000000 */
[----:B------:R-:W-:Y:S02]  /*5760*/  UIADD3 UR8, UPT, UPT, -UR5, URZ, URZ ;  /* 0x000000ff05087290 */ /* 0x000fe4000fffe1ff */
[----:B------:R-:W-:Y:S01]  /*5770*/  UIADD3 UR10, UPT, UPT, -UR11, URZ, URZ ;  /* 0x000000ff0b0a7290 */ /* 0x000fe2000fffe1ff */
[----:B------:R-:W-:Y:S01]  /*5780*/  @!UP0 UMOV UR4, UR9 ;  /* 0x0000000900048c82 */ /* 0x000fe20008000000 */
[----:B------:R-:W-:Y:S02]  /*5790*/  UIADD3 UR9, UPT, UPT, -UR6, URZ, URZ ;  /* 0x000000ff06097290 */ /* 0x000fe4000fffe1ff */
[----:B------:R-:W-:Y:S02]  /*57a0*/  @!UP0 USHF.R.U32.HI UR4, URZ, UR41, UR4 ;  /* 0x00000029ff048299 */ /* 0x000fe40008011604 */
[----:B------:R-:W-:Y:S02]  /*57b0*/  UIMAD UR10, UR42, UR10, UR6 ;  /* 0x0000000a2a0a72a4 */ /* 0x000fe4000f8e0206 */
[----:B------:R-:W-:Y:S04]  /*57c0*/  @!UP0 USEL UR4, UR5, UR4, !UP2 ;  /* 0x0000000405048287 */ /* 0x000fe8000d000000 */
[----:B------:R-:W-:Y:S02]  /*57d0*/  @!UP0 UIMAD UR10, UR7, UR10, UR4 ;  /* 0x0000000a070a82a4 */ /* 0x000fe4000f8e0204 */
[----:B------:R-:W-:Y:S02]  /*57e0*/  @!UP0 UIADD3 UR11, UPT, UPT, UR11, -UR4, URZ ;  /* 0x800000040b0b8290 */ /* 0x000fe4000fffe0ff */
[----:B------:R-:W-:Y:S02]  /*57f0*/  UIMAD UR7, UR43, UR8, UR38 ;  /* 0x000000082b0772a4 */ /* 0x000fe4000f8e0226 */
[----:B------:R-:W-:Y:S02]  /*5800*/  @!UP0 UIMAD UR6, UR11, UR42, UR5 ;  /* 0x0000002a0b0682a4 */ /* 0x000fe4000f8e0205 */
[----:B------:R-:W-:Y:S01]  /*5810*/  UIMAD UR4, UR58, UR9, UR37 ;  /* 0x000000093a0472a4 */ /* 0x000fe2000f8e0225 */
[----:B------:R-:W-:Y:S02]  /*5820*/  @!UP0 UMOV UR5, UR10 ;  /* 0x0000000a00058c82 */ /* 0x000fe40008000000 */
[----:B------:R-:W-:Y:S02]  /*5830*/  UIMAD UR38, UR5, UR43, UR7 ;  /* 0x0000002b052672a4 */ /* 0x000fe4000f8e0207 */
[----:B------:R-:W-:Y:S11]  /*5840*/  UIMAD UR37, UR6, UR58, UR4 ;  /* 0x0000003a062572a4 */ /* 0x000ff6000f8e0204 */
[----:B------:R-:W-:Y:S01]  /*5850*/  @!UPT UIADD3 URZ, UPT, UPT, URZ, URZ, URZ ;  /* 0x000000fffffff290 */ /* 0x000fe2000fffe0ff */
.L_x_87:
[----:B------:R-:W-:Y:S01]  /*5860*/  UISETP.NE.AND UP0, UPT, UR39, 0x1, UPT ;  /* 0x000000012700788c */ /* 0x000fe2000bf05270 */
[----:B------:R-:W-:Y:S01]  /*5870*/  R2UR UR11, R101 ;  /* 0x00000000650b72ca */ /* 0x000fe200000e0000 */
[----:B------:R-:W-:Y:S01]  /*5880*/  USHF.L.U32 UR50, UR25, 0x7, URZ ;  /* 0x0000000719327899 */ /* 0x000fe200080006ff */
[----:B------:R-:W-:Y:S01]  /*5890*/  IADD3 R90, PT, PT, R90, 0x1, RZ ;  /* 0x000000015a5a7810 */ /* 0x000fe20007ffe0ff */
[----:B------:R-:W-:Y:S07]  /*58a0*/  USHF.L.U32 UR49, UR26, 0x6, URZ ;  /* 0x000000061a317899 */ /* 0x000fee00080006ff */
[----:B------:R-:W1:Y:S01]  /*58b0*/  @!UP0 LDCU.128 UR12, c[0x0][0xb10] ;  /* 0x00016200ff0c87ac */ /* 0x000e620008000c00 */
[----:B------:R-:W2:Y:S01]  /*58c0*/  @!UP0 LDCU UR5, c[0x0][0xb0c] ;  /* 0x00016180ff0587ac */ /* 0x000ea20008000800 */
[----:B------:R-:W3:Y:S01]  /*58d0*/  @!UP0 LDCU UR10, c[0x0][0xb20] ;  /* 0x00016400ff0a87ac */ /* 0x000ee20008000800 */
[----:B-1----:R-:W-:Y:S02]  /*58e0*/  UIMAD.WIDE.U32 UR8, UR38, UR12, URZ ;  /* 0x0000000c260872a5 */ /* 0x002fe4000f8e00ff */
[----:B------:R-:W-:Y:S02]  /*58f0*/  UIMAD.WIDE.U32 UR6, UR37, UR15, URZ ;  /* 0x0000000f250672a5 */ /* 0x000fe4000f8e00ff */
[----:B------:R-:W-:Y:S03]  /*5900*/  @!UP0 UISETP.NE.AND UP1, UPT, UR14, 0x1, UPT ;  /* 0x000000010e00888c */ /* 0x000fe6000bf25270 */
[----:B------:R-:W-:Y:S01]  /*5910*/  @!UP0 UMOV UR4, UR9 ;  /* 0x0000000900048c82 */ /* 0x000fe20008000000 */
[----:B--2---:R-:W-:Y:S02]  /*5920*/  @!UP0 UISETP.NE.AND UP2, UPT, UR5, 0x1, UPT ;  /* 0x000000010500888c */ /* 0x004fe4000bf45270 */
[----:B------:R-:W-:Y:S01]  /*5930*/  @!UP0 USHF.R.U32.HI UR4, URZ, UR13, UR4 ;  /* 0x0000000dff048299 */ /* 0x000fe20008011604 */
[----:B------:R-:W-:Y:S02]  /*5940*/  @!UP0 UMOV UR6, UR7 ;  /* 0x0000000700068c82 */ /* 0x000fe40008000000 */
[----:B---3--:R-:W-:Y:S02]  /*5950*/  @!UP0 USHF.R.U32.HI UR6, URZ, UR10, UR6 ;  /* 0x0000000aff068299 */ /* 0x008fe40008011606 */
[----:B------:R-:W-:Y:S02]  /*5960*/  @!UP0 USEL UR7, UR38, UR4, !UP2 ;  /* 0x0000000426078287 */ /* 0x000fe4000d000000 */
[----:B------:R-:W-:Y:S04]  /*5970*/  @!UP0 USEL UR6, UR37, UR6, !UP1 ;  /* 0x0000000625068287 */ /* 0x000fe8000c800000 */
[----:B------:R-:W-:Y:S02]  /*5980*/  @!UP0 UIADD3 UR4, UPT, UPT, -UR7, UR6, URZ ;  /* 0x0000000607048290 */ /* 0x000fe4000fffe1ff */
[----:B------:R-:W-:Y:S02]  /*5990*/  @!UP0 UIADD3 UR6, UPT, UPT, UR7, -UR6, URZ ;  /* 0x8000000607068290 */ /* 0x000fe4000fffe0ff */
[----:B------:R-:W-:Y:S02]  /*59a0*/  @!UP0 UIMAD UR38, UR4, UR5, UR38 ;  /* 0x00000005042682a4 */ /* 0x000fe4000f8e0226 */
[----:B------:R-:W-:Y:S02]  /*59b0*/  @!UP0 UIMAD UR37, UR6, UR14, UR37 ;  /* 0x0000000e062582a4 */ /* 0x000fe4000f8e0225 */
[----:B------:R-:W-:Y:S09]  /*59c0*/  ULOP3.LUT UP0, URZ, UR11, 0x1b0, URZ, 0xc0, !UPT ;  /* 0x000001b00bff7892 */ /* 0x000ff2000f80c0ff */
[----:B------:R-:W-:Y:S05]  /*59d0*/  BRA.U !UP0, `(.L_x_88) ;  /* 0x00000001087c7547 */ /* 0x000fea000b800000 */
[----:B------:R-:W1:Y:S01]  /*59e0*/  LDCU.64 UR8, c[0x4][0x80] ;  /* 0x01001000ff0877ac */ /* 0x000e620008000a00 */
[----:B------:R-:W-:Y:S01]  /*59f0*/  MOV R2, 0x0 ;  /* 0x0000000000027802 */ /* 0x000fe20000000f00 */
[----:B------:R-:W-:Y:S02]  /*5a00*/  HFMA2 R12, -RZ, RZ, 0, 5.9604644775390625e-08 ;  /* 0x00000001ff0c7431 */ /* 0x000fe400000001ff */
[----:B------:R-:W-:Y:S01]  /*5a10*/  IMAD.MOV.U32 R8, RZ, RZ, 0x70 ;  /* 0x00000070ff087424 */ /* 0x000fe200078e00ff */
[----:B------:R2:W3:Y:S01]  /*5a20*/  LDC.64 R14, c[0x4][R2] ;  /* 0x01000000020e7b82 */ /* 0x0004e20000000a00 */
[----:B------:R-:W4:Y:S01]  /*5a30*/  LDCU.64 UR6, c[0x4][0x88] ;  /* 0x01001100ff0677ac */ /* 0x000f220008000a00 */
[----:B------:R-:W-:Y:S01]  /*5a40*/  IMAD.MOV.U32 R13, RZ, RZ, RZ ;  /* 0x000000ffff0d7224 */ /* 0x000fe200078e00ff */
[----:B------:R-:W2:Y:S01]  /*5a50*/  LDCU.64 UR4, c[0x4][0x8] ;  /* 0x01000100ff0477ac */ /* 0x000ea20008000a00 */
[----:B-1----:R-:W-:Y:S01]  /*5a60*/  MOV R5, UR9 ;  /* 0x0000000900057c02 */ /* 0x002fe20008000f00 */
[----:B------:R-:W-:Y:S01]  /*5a70*/  IMAD.U32 R4, RZ, RZ, UR8 ;  /* 0x00000008ff047e24 */ /* 0x000fe2000f8e00ff */
[----:B----4-:R-:W-:Y:S01]  /*5a80*/  MOV R7, UR7 ;  /* 0x0000000700077c02 */ /* 0x010fe20008000f00 */
[----:B------:R-:W-:Y:S01]  /*5a90*/  IMAD.U32 R6, RZ, RZ, UR6 ;  /* 0x00000006ff067e24 */ /* 0x000fe2000f8e00ff */
[----:B--2---:R-:W-:Y:S01]  /*5aa0*/  MOV R11, UR5 ;  /* 0x00000005000b7c02 */ /* 0x004fe20008000f00 */
[----:B------:R-:W-:Y:S02]  /*5ab0*/  IMAD.U32 R10, RZ, RZ, UR4 ;  /* 0x00000004ff0a7e24 */ /* 0x000fe4000f8e00ff */
[----:B------:R-:W-:Y:S07]  /*5ac0*/  LEPC R20, `(.L_x_89) ;  /* 0x000000001014794e */ /* 0x000fee0000000000 */
[----:B---3-5:R-:W-:Y:S05]  /*5ad0*/  CALL.ABS.NOINC R14 ;  /* 0x000000000e007343 */ /* 0x028fea0003c00000 */
.L_x_89:
[----:B------:R-:W1:Y:S01]  /*5ae0*/  LDCU.64 UR8, c[0x4][0x80] ;  /* 0x01001000ff0877ac */ /* 0x000e620008000a00 */
[----:B------:R-:W2:Y:S01]  /*5af0*/  LDC.64 R2, c[0x4][R2] ;  /* 0x0100000002027b82 */ /* 0x000ea20000000a00 */
[----:B------:R-:W-:Y:S02]  /*5b00*/  HFMA2 R12, -RZ, RZ, 0, 5.9604644775390625e-08 ;  /* 0x00000001ff0c7431 */ /* 0x000fe400000001ff */
[----:B------:R-:W-:Y:S02]  /*5b10*/  IMAD.MOV.U32 R8, RZ, RZ, 0x70 ;  /* 0x00000070ff087424 */ /* 0x000fe400078e00ff */
[----:B------:R-:W-:Y:S01]  /*5b20*/  IMAD.MOV.U32 R13, RZ, RZ, RZ ;  /* 0x000000ffff0d7224 */ /* 0x000fe200078e00ff */
[----:B------:R-:W3:Y:S01]  /*5b30*/  LDCU.64 UR6, c[0x4][0x88] ;  /* 0x01001100ff0677ac */ /* 0x000ee20008000a00 */
[----:B------:R-:W4:Y:S01]  /*5b40*/  LDCU.64 UR4, c[0x4][0x8] ;  /* 0x01000100ff0477ac */ /* 0x000f220008000a00 */
[----:B-1----:R-:W-:Y:S02]  /*5b50*/  MOV R4, UR8 ;  /* 0x0000000800047c02 */ /* 0x002fe40008000f00 */
[----:B------:R-:W-:Y:S02]  /*5b60*/  MOV R5, UR9 ;  /* 0x0000000900057c02 */ /* 0x000fe40008000f00 */
[----:B---3--:R-:W-:Y:S01]  /*5b70*/  MOV R7, UR7 ;  /* 0x0000000700077c02 */ /* 0x008fe20008000f00 */
[----:B------:R-:W-:Y:S01]  /*5b80*/  IMAD.U32 R6, RZ, RZ, UR6 ;  /* 0x00000006ff067e24 */ /* 0x000fe2000f8e00ff */
[----:B----4-:R-:W-:Y:S01]  /*5b90*/  MOV R11, UR5 ;  /* 0x00000005000b7c02 */ /* 0x010fe20008000f00 */
[----:B------:R-:W-:Y:S02]  /*5ba0*/  IMAD.U32 R10, RZ, RZ, UR4 ;  /* 0x00000004ff0a7e24 */ /* 0x000fe4000f8e00ff */
[----:B------:R-:W-:Y:S07]  /*5bb0*/  LEPC R20, `(.L_x_88) ;  /* 0x000000001014794e */ /* 0x000fee0000000000 */
[----:B--2---:R-:W-:Y:S05]  /*5bc0*/  CALL.ABS.NOINC R2 ;  /* 0x0000000002007343 */ /* 0x004fea0003c00000 */
.L_x_88:
[----:B------:R-:W-:Y:S02]  /*5bd0*/  R2UR UR6, R88 ;  /* 0x00000000580672ca */ /* 0x000fe400000e0000 */
[----:B------:R-:W-:Y:S02]  /*5be0*/  R2UR UR5, R99 ;  /* 0x00000000630572ca */ /* 0x000fe400000e0000 */
[----:B------:R-:W-:Y:S02]  /*5bf0*/  R2UR UR4, R98 ;  /* 0x00000000620472ca */ /* 0x000fe400000e0000 */
[----:B------:R-:W-:Y:S02]  /*5c00*/  ISETP.NE.U32.AND P4, PT, R78, RZ, PT ;  /* 0x000000ff4e00720c */ /* 0x000fe40003f85070 */
[----:B------:R-:W-:Y:S02]  /*5c10*/  ISETP.NE.U32.AND P2, PT, RZ, UR60, PT ;  /* 0x0000003cff007c0c */ /* 0x000fe4000bf45070 */
[----:B------:R-:W-:Y:S02]  /*5c20*/  ISETP.NE.AND.EX P4, PT, R79, RZ, PT, P4 ;  /* 0x000000ff4f00720c */ /* 0x000fe40003f85340 */
[----:B------:R-:W-:Y:S01]  /*5c30*/  ISETP.NE.AND.EX P2, PT, RZ, UR61, PT, P2 ;  /* 0x0000003dff007c0c */ /* 0x000fe2000bf45320 */
[----:B------:R-:W-:Y:S02]  /*5c40*/  UISETP.NE.AND UP2, UPT, UR6, URZ, UPT ;  /* 0x000000ff0600728c */ /* 0x000fe4000bf45270 */
[----:B------:R-:W-:Y:S04]  /*5c50*/  UISETP.NE.U32.AND UP0, UPT, UR5, URZ, UPT ;  /* 0x000000ff0500728c */ /* 0x000fe8000bf05070 */
[----:B------:R-:W-:Y:S01]  /*5c60*/  UISETP.NE.AND.EX UP1, UPT, UR4, URZ, UPT, UP0 ;  /* 0x000000ff0400728c */ /* 0x000fe2000bf25300 */
[----:B------:R-:W-:Y:S01]  /*5c70*/  PLOP3.LUT P1, PT, PT, PT, UP2, 0x80, 0x8 ;  /* 0x000000000008781c */ /* 0x000fe20003f2f028 */
[----:B------:R-:W-:Y:S03]  /*5c80*/  UPLOP3.LUT UP0, UPT, UPT, UPT, UPT, 0x40, 0x4 ;  /* 0x000000000004789c */ /* 0x000fe60003f0e870 */
[----:B------:R-:W-:Y:S06]  /*5c90*/  @UP2 UPLOP3.LUT UP0, UPT, UPT, UPT, UP1, 0x80, 0x8 ;  /* 0x000000000008289c */ /* 0x000fec0003f0f010 */
[----:B------:R-:W-:Y:S01]  /*5ca0*/  PLOP3.LUT P0, PT, PT, PT, UP0, 0x80, 0x8 ;  /* 0x000000000008781c */ /* 0x000fe20003f0f008 */
[----:B------:R-:W-:Y:S01]  /*5cb0*/  @!UPT UIADD3 URZ, UPT, UPT, URZ, URZ, URZ ;  /* 0x000000fffffff290 */ /* 0x000fe2000fffe0ff */
[----:B------:R-:W-:Y:S11]  /*5cc0*/  BRA.U !UP1, `(.L_x_90) ;  /* 0x0000000109407547 */ /* 0x000ff6000b800000 */
[----:B------:R-:W-:Y:S01]  /*5cd0*/  UISETP.NE.U32.AND UP0, UPT, UR60, URZ, UPT ;  /* 0x000000ff3c00728c */ /* 0x000fe2000bf05070 */
[----:B------:R-:W-:Y:S01]  /*5ce0*/  R2UR UR6, R99 ;  /* 0x00000000630672ca */ /* 0x000fe200000e0000 */
[----:B------:R-:W1:Y:S01]  /*5cf0*/  LDCU.64 UR8, c[0x0][0x358] ;  /* 0x00006b00ff0877ac */ /* 0x000e620008000a00 */
[----:B------:R-:W-:Y:S02]  /*5d00*/  HFMA2 R84, -RZ, RZ, 0, 5.9604644775390625e-08 ;  /* 0x00000001ff547431 */ /* 0x000fe400000001ff */
[----:B------:R-:W-:Y:S01]  /*5d10*/  IMAD.MOV.U32 R0, RZ, RZ, 0x1 ;  /* 0x00000001ff007424 */ /* 0x000fe200078e00ff */
[----:B------:R-:W-:Y:S06]  /*5d20*/  UISETP.NE.AND.EX UP0, UPT, UR61, URZ, UPT, UP0 ;  /* 0x000000ff3d00728c */ /* 0x000fec000bf05300 */
[----:B------:R-:W-:Y:S05]  /*5d30*/  PLOP3.LUT P3, PT, PT, PT, UP0, 0x80, 0x8 ;  /* 0x000000000008781c */ /* 0x000fea0003f6f008 */
[----:B------:R-:W2:Y:S01]  /*5d40*/  @UP0 LDCU.64 UR4, c[0x0][0x888] ;  /* 0x00011100ff0407ac */ /* 0x000ea20008000a00 */
[----:B------:R-:W-:Y:S07]  /*5d50*/  @UP0 UIMAD UR6, UR36, UR6, URZ ;  /* 0x00000006240602a4 */ /* 0x000fee000f8e02ff */
[----:B------:R-:W-:Y:S01]  /*5d60*/  @!P3 PRMT R84, R0, 0x7610, R84 ;  /* 0x000076100054b816 */ /* 0x000fe20000000054 */
[----:B--2---:R-:W-:Y:S06]  /*5d70*/  @UP0 UIMAD.WIDE UR4, UR6, 0x4, UR4 ;  /* 0x00000004060408a5 */ /* 0x004fec000f8e0204 */
[----:B------:R-:W-:Y:S02]  /*5d80*/  IMAD.U32 R2, RZ, RZ, UR4 ;  /* 0x00000004ff027e24 */ /* 0x000fe4000f8e00ff */
[----:B------:R-:W-:Y:S03]  /*5d90*/  IMAD.U32 R3, RZ, RZ, UR5 ;  /* 0x00000005ff037e24 */ /* 0x000fe6000f8e00ff */
[----:B------:R-:W2:Y:S02]  /*5da0*/  @!UP0 LDCU UR4, c[0x0][0x880] ;  /* 0x00011000ff0487ac */ /* 0x000ea40008000800 */
[----:B-1---5:R1:W5:Y:S02]  /*5db0*/  @P3 LDG.E R41, desc[UR8][R2.64] ;  /* 0x0000000802293981 */ /* 0x022364000c1e1900 */
[----:B-12---:R-:W-:Y:S02]  /*5dc0*/  @!P3 MOV R41, UR4 ;  /* 0x000000040029bc02 */ /* 0x006fe40008000f00 */
.L_x_90:
[----:B------:R-:W-:Y:S05]  /*5dd0*/  @!P4 BRA `(.L_x_91) ;  /* 0x000000000024c947 */ /* 0x000fea0003800000 */
[----:B------:R-:W-:Y:S01]  /*5de0*/  ISETP.NE.U32.AND P3, PT, R76, RZ, PT ;  /* 0x000000ff4c00720c */ /* 0x000fe20003f65070 */
[----:B------:R-:W1:Y:S03]  /*5df0*/  LDCU.64 UR4, c[0x0][0x358] ;  /* 0x00006b00ff0477ac */ /* 0x000e660008000a00 */
[----:B------:R-:W-:Y:S11]  /*5e00*/  ISETP.NE.AND.EX P3, PT, R77, RZ, PT, P3 ;  /* 0x000000ff4d00720c */ /* 0x000ff60003f65330 */
[----:B------:R-:W-:Y:S02]  /*5e10*/  @!UPT UIADD3 URZ, UPT, UPT, URZ, URZ, URZ ;  /* 0x000000fffffff290 */ /* 0x000fe4000fffe0ff */
[----:B------:R-:W2:Y:S01]  /*5e20*/  @P3 LDC.64 R2, c[0x0][0x8a8] ;  /* 0x00022a00ff023b82 */ /* 0x000ea20000000a00 */
[----:B------:R-:W-:Y:S04]  /*5e30*/  @P3 IMAD R0, R78, UR36, RZ ;  /* 0x000000244e003c24 */ /* 0x000fe8000f8e02ff */
[----:B--2---:R-:W-:Y:S05]  /*5e40*/  @P3 IMAD.WIDE R2, R0, 0x4, R2 ;  /* 0x0000000400023825 */ /* 0x004fea00078e0202 */
[----:B-1---5:R1:W5:Y:S02]  /*5e50*/  @P3 LDG.E R38, desc[UR4][R2.64] ;  /* 0x0000000402263981 */ /* 0x022364000c1e1900 */
[----:B-1----:R-:W2:Y:S02]  /*5e60*/  @!P3 LDC R38, c[0x0][0x8a0] ;  /* 0x00022800ff26bb82 */ /* 0x002ea40000000800 */
.L_x_91:
[----:B-----5:R-:W-:Y:S01]  /*5e70*/  FSETP.NEU.AND P3, PT, R41, RZ, PT ;  /* 0x000000ff2900720b */ /* 0x020fe20003f6d000 */
[----:B------:R-:W-:Y:S01]  /*5e80*/  ULOP3.LUT UR4, UR55, 0x1, URZ, 0x3c, !UPT ;  /* 0x0000000137047892 */ /* 0x000fe2000f8e3cff */
[----:B------:R-:W-:Y:S01]  /*5e90*/  SEL R5, RZ, 0xffffffff, P2 ;  /* 0xffffffffff057807 */ /* 0x000fe20001000000 */
[----:B------:R-:W-:Y:S01]  /*5ea0*/  IMAD.U32 R109, RZ, RZ, UR46 ;  /* 0x0000002eff6d7e24 */ /* 0x000fe2000f8e00ff */
[----:B------:R-:W-:Y:S01]  /*5eb0*/  @P1 LOP3.LUT P2, RZ, R84, 0xff, RZ, 0xc0, !PT ;  /* 0x000000ff54ff1812 */ /* 0x000fe2000784c0ff */
[----:B------:R-:W-:Y:S01]  /*5ec0*/  IMAD.SHL.U32 R81, R92, 0x10, RZ ;  /* 0x000000105c517824 */ /* 0x000fe200078e00ff */
[----:B------:R-:W-:Y:S01]  /*5ed0*/  @P1 SEL R2, RZ, 0xffffffff, P3 ;  /* 0xffffffffff021807 */ /* 0x000fe20001800000 */
[----:B------:R-:W-:Y:S01]  /*5ee0*/  IMAD.U32 R112, RZ, RZ, UR4 ;  /* 0x00000004ff707e24 */ /* 0x000fe2000f8e00ff */
[----:B------:R-:W-:Y:S01]  /*5ef0*/  LEA R108, R36, UR47, 0x3 ;  /* 0x0000002f246c7c11 */ /* 0x000fe2000f8e18ff */
[----:B------:R-:W-:Y:S01]  /*5f00*/  IMAD.SHL.U32 R109, R109, 0x2000, RZ ;  /* 0x000020006d6d7824 */ /* 0x000fe200078e00ff */
[----:B------:R-:W-:Y:S01]  /*5f10*/  @P0 SEL R2, R5, R2, !P2 ;  /* 0x0000000205020207 */ /* 0x000fe20005000000 */
[----:B------:R-:W-:Y:S01]  /*5f20*/  IMAD.SHL.U32 R80, R91, 0x10, RZ ;  /* 0x000000105b507824 */ /* 0x000fe200078e00ff */
[----:B------:R-:W-:Y:S01]  /*5f30*/  SHF.L.U32 R3, R94, 0x1f, RZ ;  /* 0x0000001f5e037819 */ /* 0x000fe200000006ff */
[----:B------:R-:W-:Y:S01]  /*5f40*/  IMAD.IADD R83, R96, 0x1, R109 ;  /* 0x0000000160537824 */ /* 0x000fe200078e026d */
[----:B------:R-:W-:Y:S01]  /*5f50*/  @P1 LOP3.LUT R2, R2, 0x1, RZ, 0xc0, !PT ;  /* 0x0000000102021812 */ /* 0x000fe200078ec0ff */
[----:B------:R-:W-:Y:S01]  /*5f60*/  BSSY B1, `(.L_x_92) ;  /* 0x0000039000017945 */ /* 0x000fe20003800000 */
[----:B------:R-:W-:Y:S01]  /*5f70*/  PLOP3.LUT P2, PT, PT, PT, UP1, 0x80, 0x8 ;  /* 0x000000000008781c */ /* 0x000fe20003f4f018 */
[----:B------:R-:W-:Y:S01]  /*5f80*/  IMAD.IADD R82, R83, 0x1, R81 ;  /* 0x0000000153527824 */ /* 0x000fe200078e0251 */
[----:B------:R-:W-:Y:S01]  /*5f90*/  ISETP.NE.U32.OR P5, PT, R2, 0x1, !P1 ;  /* 0x000000010200780c */ /* 0x000fe20004fa5470 */
[----:B------:R-:W-:Y:S01]  /*5fa0*/  IMAD.U32 R2, RZ, RZ, UR46 ;  /* 0x0000002eff027e24 */ /* 0x000fe2000f8e00ff */
[----:B------:R-:W-:Y:S01]  /*5fb0*/  LOP3.LUT P4, R89, R84, 0xff, RZ, 0xc0, !PT ;  /* 0x000000ff54597812 */ /* 0x000fe2000788c0ff */
[----:B------:R-:W-:Y:S01]  /*5fc0*/  IMAD.MOV.U32 R110, RZ, RZ, 0x1 ;  /* 0x00000001ff6e7424 */ /* 0x000fe200078e00ff */
[----:B------:R-:W-:Y:S01]  /*5fd0*/  P2R R103, PR, RZ, 0x20 ;  /* 0x00000020ff677803 */ /* 0x000fe20000000000 */
[----:B------:R-:W-:Y:S01]  /*5fe0*/  IMAD R39, R36, 0x40, R37 ;  /* 0x0000004024277824 */ /* 0x000fe200078e0225 */
[----:B------:R-:W-:Y:S01]  /*5ff0*/  LEA R0, R2, UR47, 0x3 ;  /* 0x0000002f02007c11 */ /* 0x000fe2000f8e18ff */
[----:B------:R-:W-:Y:S01]  /*6000*/  IMAD.U32 R111, RZ, RZ, UR46 ;  /* 0x0000002eff6f7e24 */ /* 0x000fe2000f8e00ff */
[----:B------:R-:W-:Y:S02]  /*6010*/  SEL R2, RZ, 0xffffffff, P3 ;  /* 0xffffffffff027807 */ /* 0x000fe40001800000 */
[----:B------:R-:W-:Y:S02]  /*6020*/  CS2R R74, SRZ ;  /* 0x00000000004a7805 */ /* 0x000fe4000001ff00 */
[----:B------:R-:W-:Y:S02]  /*6030*/  CS2R R72, SRZ ;  /* 0x0000000000487805 */ /* 0x000fe4000001ff00 */
[----:B------:R-:W-:Y:S02]  /*6040*/  CS2R R66, SRZ ;  /* 0x0000000000427805 */ /* 0x000fe4000001ff00 */
[----:B------:R-:W-:Y:S02]  /*6050*/  @P2 SEL R2, R5, R2, !P4 ;  /* 0x0000000205022207 */ /* 0x000fe40006000000 */
[----:B------:R-:W-:Y:S02]  /*6060*/  CS2R R64, SRZ ;  /* 0x0000000000407805 */ /* 0x000fe4000001ff00 */
[----:B------:R-:W-:Y:S02]  /*6070*/  @P5 SHF.L.U32 R7, R112, 0x1f, RZ ;  /* 0x0000001f70075819 */ /* 0x000fe400000006ff */
[----:B------:R-:W-:Y:S02]  /*6080*/  CS2R R58, SRZ ;  /* 0x00000000003a7805 */ /* 0x000fe4000001ff00 */
[----:B------:R-:W-:Y:S02]  /*6090*/  LOP3.LUT R2, R2, 0x1, RZ, 0xc0, !PT ;  /* 0x0000000102027812 */ /* 0x000fe400078ec0ff */
[----:B------:R-:W-:Y:S01]  /*60a0*/  CS2R R56, SRZ ;  /* 0x0000000000387805 */ /* 0x000fe2000001ff00 */
[----:B------:R-:W1:Y:S01]  /*60b0*/  @P5 SYNCS.PHASECHK.TRANS64.TRYWAIT P1, [R0+URZ+0x30], R7 ;  /* 0x00003007000055a7 */ /* 0x000e6200080211ff */
[----:B------:R-:W-:Y:S02]  /*60c0*/  CS2R R50, SRZ ;  /* 0x0000000000327805 */ /* 0x000fe4000001ff00 */
[----:B------:R-:W-:Y:S02]  /*60d0*/  ISETP.NE.U32.AND P2, PT, R2, 0x1, PT ;  /* 0x000000010200780c */ /* 0x000fe40003f45070 */
[----:B------:R-:W-:Y:S01]  /*60e0*/  CS2R R48, SRZ ;  /* 0x0000000000307805 */ /* 0x000fe2000001ff00 */
[----:B------:R-:W-:Y:S01]  /*60f0*/  IMAD.IADD R47, R83, 0x1, R80 ;  /* 0x00000001532f7824 */ /* 0x000fe200078e0250 */
[----:B------:R-:W-:Y:S01]  /*6100*/  P2R R113, PR, RZ, 0x4 ;  /* 0x00000004ff717803 */ /* 0x000fe20000000000 */
[----:B------:R-:W-:Y:S01]  /*6110*/  IMAD.IADD R46, R95, 0x1, R82 ;  /* 0x000000015f2e7824 */ /* 0x000fe200078e0252 */
[----:B------:R3:W4:Y:S01]  /*6120*/  SYNCS.PHASECHK.TRANS64.TRYWAIT P0, [R108+URZ+0x90], R3 ;  /* 0x000090036c0075a7 */ /* 0x00072200080011ff */
[----:B-1----:R-:W-:Y:S01]  /*6130*/  @P5 SEL R110, RZ, 0x1, !P1 ;  /* 0x00000001ff6e5807 */ /* 0x002fe20004800000 */
[----:B---3--:R-:W-:Y:S06]  /*6140*/  @!P5 BRA `(.L_x_93) ;  /* 0x000000000068d947 */ /* 0x008fec0003800000 */
[----:B------:R-:W-:Y:S01]  /*6150*/  ISETP.NE.AND P1, PT, R110, RZ, PT ;  /* 0x000000ff6e00720c */ /* 0x000fe20003f25270 */
[----:B------:R-:W-:Y:S01]  /*6160*/  BSSY B0, `(.L_x_94) ;  /* 0x000000d000007945 */ /* 0x000fe20003800000 */
[----:B------:R-:W-:Y:S02]  /*6170*/  CS2R R50, SRZ ;  /* 0x0000000000327805 */ /* 0x000fe4000001ff00 */
[----:B------:R-:W-:Y:S02]  /*6180*/  CS2R R48, SRZ ;  /* 0x0000000000307805 */ /* 0x000fe4000001ff00 */
[----:B------:R-:W-:Y:S02]  /*6190*/  CS2R R58, SRZ ;  /* 0x00000000003a7805 */ /* 0x000fe4000001ff00 */
[----:B------:R-:W-:Y:S02]  /*61a0*/  CS2R R56, SRZ ;  /* 0x0000000000387805 */ /* 0x000fe4000001ff00 */
[----:B------:R-:W-:Y:S02]  /*61b0*/  CS2R R66, SRZ ;  /* 0x0000000000427805 */ /* 0x000fe4000001ff00 */
[----:B------:R-:W-:Y:S02]  /*61c0*/  CS2R R64, SRZ ;  /* 0x0000000000407805 */ /* 0x000fe4000001ff00 */
[----:B------:R-:W-:Y:S02]  /*61d0*/  CS2R R74, SRZ ;  /* 0x00000000004a7805 */ /* 0x000fe4000001ff00 */
[----:B------:R-:W-:Y:S01]  /*61e0*/  CS2R R72, SRZ ;  /* 0x0000000000487805 */ /* 0x000fe2000001ff00 */
[----:B------:R-:W-:Y:S06]  /*61f0*/  @P1 BRA `(.L_x_95) ;  /* 0x00000000000c1947 */ /* 0x000fec0003800000 */
[----:B------:R-:W-:Y:S04]  /*6200*/  SHF.L.U32 R5, R112, 0x1f, RZ ;  /* 0x0000001f70057819 */ /* 0x000fe800000006ff */
[----:B------:R-:W1:Y:S02]  /*6210*/  SYNCS.PHASECHK.TRANS64.TRYWAIT P1, [R0+URZ+0x30], R5 ;  /* 0x00003005000075a7 */ /* 0x000e6400080211ff */
[----:B-1----:R-:W-:Y:S05]  /*6220*/  @!P1 BRA `(.L_x_96) ;  /* 0x00000024004c9947 */ /* 0x002fea0003800000 */
.L_x_95:
[----:B------:R-:W-:Y:S05]  /*6230*/  BSYNC B0 ;  /* 0x0000000000007941 */ /* 0x000fea0003800000 */
.L_x_94:
[----:B------:R-:W-:Y:S01]  /*6240*/  ISETP.NE.AND P1, PT, R113, RZ, PT ;  /* 0x000000ff7100720c */ /* 0x000fe20003f25270 */
[----:B------:R-:W-:Y:S04]  /*6250*/  UIADD3 UR4, UPT, UPT, UR46, 0x1, URZ ;  /* 0x000000012e047890 */ /* 0x000fe8000fffe0ff */
[----:B------:R-:W-:Y:S04]  /*6260*/  UISETP.NE.AND UP0, UPT, UR4, 0x3, UPT ;  /* 0x000000030400788c */ /* 0x000fe8000bf05270 */
[----:B------:R-:W-:Y:S02]  /*6270*/  USEL UR5, URZ, 0x1, UP0 ;  /* 0x00000001ff057887 */ /* 0x000fe40008000000 */
[----:B------:R-:W-:Y:S02]  /*6280*/  USEL UR4, UR4, URZ, UP0 ;  /* 0x000000ff04047287 */ /* 0x000fe40008000000 */
[----:B------:R3:W1:Y:S02]  /*6290*/  @P1 LDS.128 R48, [R83] ;  /* 0x0000000053301984 */ /* 0x0006640000000c00 */
[----:B------:R-:W-:Y:S02]  /*62a0*/  LOP3.LUT R112, R112, UR5, RZ, 0x3c, !PT ;  /* 0x0000000570707c12 */ /* 0x000fe4000f8e3cff */
[----:B------:R3:W1:Y:S01]  /*62b0*/  @P1 LDS.128 R56, [R82+0x10] ;  /* 0x0000100052381984 */ /* 0x0006620000000c00 */
[----:B------:R-:W-:Y:S03]  /*62c0*/  IMAD.U32 R111, RZ, RZ, UR4 ;  /* 0x00000004ff6f7e24 */ /* 0x000fe6000f8e00ff */
[----:B------:R3:W1:Y:S04]  /*62d0*/  @P1 LDS.128 R64, [R47+0x20] ;  /* 0x000020002f401984 */ /* 0x0006680000000c00 */
[----:B------:R3:W1:Y:S02]  /*62e0*/  @P1 LDS.128 R72, [R46+0x10] ;  /* 0x000010002e481984 */ /* 0x0006640000000c00 */
.L_x_93:
[----:B------:R-:W-:Y:S05]  /*62f0*/  BSYNC B1 ;  /* 0x0000000000017941 */ /* 0x000fea0003800000 */
.L_x_92:
[----:B-1----:R-:W-:Y:S04]  /*6300*/  SHF.R.U32.HI R0, RZ, 0x15, R39 ;  /* 0x00000015ff007819 */ /* 0x002fe80000011627 */
[----:B------:R-:W-:Y:S01]  /*6310*/  LOP3.LUT P1, RZ, R0, 0x3, R85, 0x48, !PT ;  /* 0x0000000300ff7812 */ /* 0x000fe20007824855 */
[----:B------:R-:W-:Y:S01]  /*6320*/  @!UPT UIADD3 URZ, UPT, UPT, URZ, URZ, URZ ;  /* 0x000000fffffff290 */ /* 0x000fe2000fffe0ff */
[----:B----4-:R-:W-:Y:S11]  /*6330*/  @P0 BRA `(.L_x_97) ;  /* 0x0000000000080947 */ /* 0x010ff60003800000 */
[----:B------:R-:W1:Y:S02]  /*6340*/  SYNCS.PHASECHK.TRANS64.TRYWAIT P0, [R108+URZ+0x90], R3 ;  /* 0x000090036c0075a7 */ /* 0x000e6400080011ff */
[----:B-1----:R-:W-:Y:S05]  /*6350*/  @!P0 BRA `(.L_x_98) ;  /* 0x0000002400148947 */ /* 0x002fea0003800000 */
.L_x_97:
[----:B------:R-:W-:Y:S05]  /*6360*/  @!P1 BRA `(.L_x_99) ;  /* 0x0000000000409947 */ /* 0x000fea0003800000 */
[----:B------:R-:W4:Y:S01]  /*6370*/  LDCU.64 UR8, c[0x4][0x70] ;  /* 0x01000e00ff0877ac */ /* 0x000f220008000a00 */
[----:B-1----:R-:W-:Y:S01]  /*6380*/  MOV R3, 0x0 ;  /* 0x0000000000037802 */ /* 0x002fe20000000f00 */
[----:B------:R-:W-:Y:S02]  /*6390*/  HFMA2 R12, -RZ, RZ, 0, 5.9604644775390625e-08 ;  /* 0x00000001ff0c7431 */ /* 0x000fe400000001ff */
[----:B------:R-:W-:Y:S02]  /*63a0*/  IMAD.MOV.U32 R8, RZ, RZ, 0x192 ;  /* 0x00000192ff087424 */ /* 0x000fe400078e00ff */
[----:B------:R-:W-:Y:S01]  /*63b0*/  IMAD.MOV.U32 R13, RZ, RZ, RZ ;  /* 0x000000ffff0d7224 */ /* 0x000fe200078e00ff */
[----:B------:R-:W1:Y:S01]  /*63c0*/  LDCU.64 UR6, c[0x4][0x78] ;  /* 0x01000f00ff0677ac */ /* 0x000e620008000a00 */
[----:B------:R-:W2:Y:S01]  /*63d0*/  LDC.64 R2, c[0x4][R3] ;  /* 0x0100000003027b82 */ /* 0x000ea20000000a00 */
[----:B------:R-:W5:Y:S01]  /*63e0*/  LDCU.64 UR4, c[0x4][0x10] ;  /* 0x01000200ff0477ac */ /* 0x000f620008000a00 */
[----:B----4-:R-:W-:Y:S01]  /*63f0*/  MOV R5, UR9 ;  /* 0x0000000900057c02 */ /* 0x010fe20008000f00 */
[----:B------:R-:W-:Y:S01]  /*6400*/  IMAD.U32 R4, RZ, RZ, UR8 ;  /* 0x00000008ff047e24 */ /* 0x000fe2000f8e00ff */
[----:B-1----:R-:W-:Y:S01]  /*6410*/  MOV R7, UR7 ;  /* 0x0000000700077c02 */ /* 0x002fe20008000f00 */
[----:B------:R-:W-:Y:S01]  /*6420*/  IMAD.U32 R6, RZ, RZ, UR6 ;  /* 0x00000006ff067e24 */ /* 0x000fe2000f8e00ff */
[----:B-----5:R-:W-:Y:S01]  /*6430*/  MOV R11, UR5 ;  /* 0x00000005000b7c02 */ /* 0x020fe20008000f00 */
[----:B------:R-:W-:Y:S02]  /*6440*/  IMAD.U32 R10, RZ, RZ, UR4 ;  /* 0x00000004ff0a7e24 */ /* 0x000fe4000f8e00ff */
[----:B------:R-:W-:Y:S07]  /*6450*/  LEPC R20, `(.L_x_99) ;  /* 0x000000001014794e */ /* 0x000fee0000000000 */
[----:B--23--:R-:W-:Y:S05]  /*6460*/  CALL.ABS.NOINC R2 ;  /* 0x0000000002007343 */ /* 0x00cfea0003c00000 */
.L_x_99:
[C---:B------:R-:W-:Y:S01]  /*6470*/  SHF.L.U32 R40, R48.reuse, 0x10, RZ ;  /* 0x0000001030287819 */ /* 0x040fe200000006ff */
[----:B------:R-:W-:Y:S05]  /*6480*/  WARPSYNC.ALL ;  /* 0x0000000000007948 */ /* 0x000fea0003800000 */
[----:B------:R-:W-:Y:S01]  /*6490*/  R2UR UR4, R39 ;  /* 0x00000000270472ca */ /* 0x000fe200000e0000 */
[----:B------:R-:W-:Y:S01]  /*64a0*/  BSSY.RECONVERGENT B0, `(.L_x_100) ;  /* 0x0000087000007945 */ /* 0x000fe20003800200 */
[----:B------:R-:W-:Y:S02]  /*64b0*/  LOP3.LUT R43, R48, 0xffff0000, RZ, 0xc0, !PT ;  /* 0xffff0000302b7812 */ /* 0x000fe400078ec0ff */
[----:B------:R-:W-:Y:S02]  /*64c0*/  SHF.L.U32 R42, R49, 0x10, RZ ;  /* 0x00000010312a7819 */ /* 0x000fe400000006ff */
[----:B------:R-:W-:Y:S02]  /*64d0*/  SHF.L.U32 R45, R51, 0x10, RZ ;  /* 0x00000010332d7819 */ /* 0x000fe400000006ff */
[----:B------:R-:W-:Y:S02]  /*64e0*/  LOP3.LUT R44, R75, 0xffff0000, RZ, 0xc0, !PT ;  /* 0xffff00004b2c7812 */ /* 0x000fe400078ec0ff */
[----:B------:R-:W-:Y:S03]  /*64f0*/  ISETP.NE.AND P0, PT, R97, RZ, PT ;  /* 0x000000ff6100720c */ /* 0x000fe60003f05270 */
[----:B------:R-:W2:Y:S02]  /*6500*/  LDTM.x32 R4, tmem[UR4] ;  /* 0x00000004000479ee */ /* 0x000ea400082c0000 */
[C---:B--2---:R-:W-:Y:S01]  /*6510*/  FMUL R0, R38.reuse, R4 ;  /* 0x0000000426007220 */ /* 0x044fe20000400000 */
[C---:B------:R-:W-:Y:S01]  /*6520*/  FMUL R2, R38.reuse, R5 ;  /* 0x0000000526027220 */ /* 0x040fe20000400000 */
[C---:B-1----:R-:W-:Y:S01]  /*6530*/  FMUL R3, R38.reuse, R6 ;  /* 0x0000000626037220 */ /* 0x042fe20000400000 */
[----:B------:R-:W-:Y:S01]  /*6540*/  FMUL R7, R38, R7 ;  /* 0x0000000726077220 */ /* 0x000fe20000400000 */
[----:B------:R-:W-:Y:S01]  /*6550*/  FFMA R0, R41, R40, R0 ;  /* 0x0000002829007223 */ /* 0x000fe20000000000 */
[----:B------:R-:W-:Y:S01]  /*6560*/  LOP3.LUT R40, R49, 0xffff0000, RZ, 0xc0, !PT ;  /* 0xffff000031287812 */ /* 0x000fe200078ec0ff */
[C---:B------:R-:W-:Y:S01]  /*6570*/  FFMA R2, R41.reuse, R43, R2 ;  /* 0x0000002b29027223 */ /* 0x040fe20000000002 */
[C---:B------:R-:W-:Y:S01]  /*6580*/  SHF.L.U32 R43, R50.reuse, 0x10, RZ ;  /* 0x00000010322b7819 */ /* 0x040fe200000006ff */
[C---:B------:R-:W-:Y:S01]  /*6590*/  FFMA R3, R41.reuse, R42, R3 ;  /* 0x0000002a29037223 */ /* 0x040fe20000000003 */
[----:B------:R-:W-:Y:S01]  /*65a0*/  LOP3.LUT R42, R50, 0xffff0000, RZ, 0xc0, !PT ;  /* 0xffff0000322a7812 */ /* 0x000fe200078ec0ff */
[----:B------:R-:W-:Y:S01]  /*65b0*/  FMUL R4, R38, R8 ;  /* 0x0000000826047220 */ /* 0x000fe20000400000 */
[----:B------:R-:W-:Y:S01]  /*65c0*/  F2FP.BF16.F32.PACK_AB R52, R2, R0 ;  /* 0x000000000234723e */ /* 0x000fe200000010ff */
[----:B------:R-:W-:Y:S01]  /*65d0*/  FFMA R7, R41, R40, R7 ;  /* 0x0000002829077223 */ /* 0x000fe20000000007 */
[----:B------:R-:W-:Y:S01]  /*65e0*/  LOP3.LUT R40, R51, 0xffff0000, RZ, 0xc0, !PT ;  /* 0xffff000033287812 */ /* 0x000fe200078ec0ff */
[C---:B------:R-:W-:Y:S01]  /*65f0*/  FMUL R5, R38.reuse, R9 ;  /* 0x0000000926057220 */ /* 0x040fe20000400000 */
[C---:B------:R-:W-:Y:S01]  /*6600*/  FMUL R6, R38.reuse, R10 ;  /* 0x0000000a26067220 */ /* 0x040fe20000400000 */
[----:B------:R-:W-:Y:S01]  /*6610*/  FMUL R11, R38, R11 ;  /* 0x0000000b260b7220 */ /* 0x000fe20000400000 */
[----:B------:R-:W-:Y:S01]  /*6620*/  F2FP.BF16.F32.PACK_AB R53, R7, R3 ;  /* 0x000000030735723e */ /* 0x000fe200000010ff */
[C---:B------:R-:W-:Y:S01]  /*6630*/  FFMA R4, R41.reuse, R43, R4 ;  /* 0x0000002b29047223 */ /* 0x040fe20000000004 */
[C---:B------:R-:W-:Y:S01]  /*6640*/  SHF.L.U32 R43, R56.reuse, 0x10, RZ ;  /* 0x00000010382b7819 */ /* 0x040fe200000006ff */
[----:B------:R-:W-:Y:S01]  /*6650*/  FFMA R5, R41, R42, R5 ;  /* 0x0000002a29057223 */ /* 0x000fe20000000005 */
[----:B------:R-:W-:Y:S01]  /*6660*/  LOP3.LUT R42, R57, 0xffff0000, RZ, 0xc0, !PT ;  /* 0xffff0000392a7812 */ /* 0x000fe200078ec0ff */
[----:B------:R-:W-:Y:S01]  /*6670*/  FFMA R6, R41, R45, R6 ;  /* 0x0000002d29067223 */ /* 0x000fe20000000006 */
[----:B------:R-:W-:Y:S01]  /*6680*/  SHF.L.U32 R45, R57, 0x10, RZ ;  /* 0x00000010392d7819 */ /* 0x000fe200000006ff */
[----:B------:R-:W-:Y:S01]  /*6690*/  FFMA R11, R41, R40, R11 ;  /* 0x00000028290b7223 */ /* 0x000fe2000000000b */
[----:B------:R-:W-:Y:S01]  /*66a0*/  LOP3.LUT R40, R56, 0xffff0000, RZ, 0xc0, !PT ;  /* 0xffff000038287812 */ /* 0x000fe200078ec0ff */
[C---:B------:R-:W-:Y:S01]  /*66b0*/  FMUL R8, R38.reuse, R12 ;  /* 0x0000000c26087220 */ /* 0x040fe20000400000 */
[----:B------:R-:W-:Y:S01]  /*66c0*/  F2FP.BF16.F32.PACK_AB R54, R5, R4 ;  /* 0x000000040536723e */ /* 0x000fe200000010ff */
[C---:B------:R-:W-:Y:S01]  /*66d0*/  FMUL R9, R38.reuse, R13 ;  /* 0x0000000d26097220 */ /* 0x040fe20000400000 */
[----:B------:R-:W-:Y:S01]  /*66e0*/  F2FP.BF16.F32.PACK_AB R55, R11, R6 ;  /* 0x000000060b37723e */ /* 0x000fe200000010ff */
[C---:B------:R-:W-:Y:S01]  /*66f0*/  FMUL R10, R38.reuse, R14 ;  /* 0x0000000e260a7220 */ /* 0x040fe20000400000 */
[----:B------:R-:W-:Y:S01]  /*6700*/  FMUL R15, R38, R15 ;  /* 0x0000000f260f7220 */ /* 0x000fe20000400000 */
[----:B------:R-:W-:Y:S01]  /*6710*/  FFMA R8, R41, R43, R8 ;  /* 0x0000002b29087223 */ /* 0x000fe20000000008 */
[----:B------:R-:W-:Y:S01]  /*6720*/  SHF.L.U32 R43, R59, 0x10, RZ ;  /* 0x000000103b2b7819 */ /* 0x000fe200000006ff */
[C---:B------:R-:W-:Y:S01]  /*6730*/  FFMA R9, R41.reuse, R40, R9 ;  /* 0x0000002829097223 */ /* 0x040fe20000000009 */
[C---:B------:R-:W-:Y:S01]  /*6740*/  SHF.L.U32 R40, R58.reuse, 0x10, RZ ;  /* 0x000000103a287819 */ /* 0x040fe200000006ff */
        /* <DEDUP_REMOVED lines=8> */
[----:B------:R-:W-:Y:S01]  /*67d0*/  FMUL R14, R38, R18 ;  /* 0x00000012260e7220 */ /* 0x000fe20000400000 */
[----:B------:R-:W-:Y:S01]  /*67e0*/  FFMA R12, R41, R40, R12 ;  /* 0x00000028290c7223 */ /* 0x000fe2000000000c */
[----:B------:R-:W-:Y:S01]  /*67f0*/  LOP3.LUT R40, R59, 0xffff0000, RZ, 0xc0, !PT ;  /* 0xffff00003b287812 */ /* 0x000fe200078ec0ff */
[C---:B------:R-:W-:Y:S01]  /*6800*/  FFMA R13, R41.reuse, R42, R13 ;  /* 0x0000002a290d7223 */ /* 0x040fe2000000000d */
[----:B------:R-:W-:Y:S01]  /*6810*/  LOP3.LUT R42, R64, 0xffff0000, RZ, 0xc0, !PT ;  /* 0xffff0000402a7812 */ /* 0x000fe200078ec0ff */
[----:B------:R-:W-:Y:S01]  /*6820*/  FMUL R19, R38, R19 ;  /* 0x0000001326137220 */ /* 0x000fe20000400000 */
[----:B------:R-:W-:Y:S01]  /*6830*/  FFMA R14, R41, R43, R14 ;  /* 0x0000002b290e7223 */ /* 0x000fe2000000000e */
[----:B------:R-:W-:Y:S01]  /*6840*/  SHF.L.U32 R43, R64, 0x10, RZ ;  /* 0x00000010402b7819 */ /* 0x000fe200000006ff */
[----:B------:R1:W-:Y:S01]  /*6850*/  STS.128 [R83], R52 ;  /* 0x0000003453007388 */ /* 0x0003e20000000c00 */
[----:B------:R-:W-:Y:S01]  /*6860*/  F2FP.BF16.F32.PACK_AB R62, R13, R12 ;  /* 0x0000000c0d3e723e */ /* 0x000fe200000010ff */
[C---:B------:R-:W-:Y:S01]  /*6870*/  FMUL R16, R38.reuse, R20 ;  /* 0x0000001426107220 */ /* 0x040fe20000400000 */
        /* <DEDUP_REMOVED lines=8> */
[C---:B------:R-:W-:Y:S01]  /*6900*/  FFMA R17, R41.reuse, R42, R17 ;  /* 0x0000002a29117223 */ /* 0x040fe20000000011 */
[----:B------:R-:W-:Y:S01]  /*6910*/  FFMA R18, R41, R45, R18 ;  /* 0x0000002d29127223 */ /* 0x000fe20000000012 */
[----:B------:R1:W-:Y:S01]  /*6920*/  STS.128 [R82+0x10], R60 ;  /* 0x0000103c52007388 */ /* 0x0003e20000000c00 */
[----:B------:R-:W-:Y:S01]  /*6930*/  SHF.L.U32 R45, R67, 0x10, RZ ;  /* 0x00000010432d7819 */ /* 0x000fe200000006ff */
[----:B------:R-:W-:Y:S01]  /*6940*/  FFMA R23, R41, R40, R23 ;  /* 0x0000002829177223 */ /* 0x000fe20000000017 */
[----:B------:R-:W-:Y:S01]  /*6950*/  LOP3.LUT R40, R66, 0xffff0000, RZ, 0xc0, !PT ;  /* 0xffff000042287812 */ /* 0x000fe200078ec0ff */
[C---:B------:R-:W-:Y:S01]  /*6960*/  FMUL R20, R38.reuse, R24 ;  /* 0x0000001826147220 */ /* 0x040fe20000400000 */
[----:B------:R-:W-:Y:S01]  /*6970*/  LOP3.LUT R42, R67, 0xffff0000, RZ, 0xc0, !PT ;  /* 0xffff0000432a7812 */ /* 0x000fe200078ec0ff */
[C---:B------:R-:W-:Y:S01]  /*6980*/  FMUL R21, R38.reuse, R25 ;  /* 0x0000001926157220 */ /* 0x040fe20000400000 */
[----:B------:R-:W-:Y:S01]  /*6990*/  F2FP.BF16.F32.PACK_AB R68, R17, R16 ;  /* 0x000000101144723e */ /* 0x000fe200000010ff */
[C---:B------:R-:W-:Y:S01]  /*69a0*/  FMUL R22, R38.reuse, R26 ;  /* 0x0000001a26167220 */ /* 0x040fe20000400000 */
[----:B------:R-:W-:Y:S01]  /*69b0*/  FMUL R27, R38, R27 ;  /* 0x0000001b261b7220 */ /* 0x000fe20000400000 */
[C---:B------:R-:W-:Y:S01]  /*69c0*/  FFMA R20, R41.reuse, R43, R20 ;  /* 0x0000002b29147223 */ /* 0x040fe20000000014 */
[C---:B------:R-:W-:Y:S01]  /*69d0*/  FFMA R21, R41.reuse, R40, R21 ;  /* 0x0000002829157223 */ /* 0x040fe20000000015 */
[C---:B------:R-:W-:Y:S01]  /*69e0*/  FFMA R22, R41.reuse, R45, R22 ;  /* 0x0000002d29167223 */ /* 0x040fe20000000016 */
[----:B------:R-:W-:Y:S01]  /*69f0*/  FFMA R27, R41, R42, R27 ;  /* 0x0000002a291b7223 */ /* 0x000fe2000000001b */
[----:B------:R-:W-:Y:S01]  /*6a00*/  SHF.L.U32 R40, R72, 0x10, RZ ;  /* 0x0000001048287819 */ /* 0x000fe200000006ff */
[----:B------:R-:W-:Y:S01]  /*6a10*/  FMUL R24, R38, R28 ;  /* 0x0000001c26187220 */ /* 0x000fe20000400000 */
[----:B------:R-:W-:Y:S01]  /*6a20*/  LOP3.LUT R42, R72, 0xffff0000, RZ, 0xc0, !PT ;  /* 0xffff0000482a7812 */ /* 0x000fe200078ec0ff */
[C---:B------:R-:W-:Y:S01]  /*6a30*/  FMUL R25, R38.reuse, R29 ;  /* 0x0000001d26197220 */ /* 0x040fe20000400000 */
[----:B------:R-:W-:Y:S01]  /*6a40*/  SHF.L.U32 R43, R73, 0x10, RZ ;  /* 0x00000010492b7819 */ /* 0x000fe200000006ff */
[C---:B------:R-:W-:Y:S01]  /*6a50*/  FMUL R26, R38.reuse, R30 ;  /* 0x0000001e261a7220 */ /* 0x040fe20000400000 */
[C---:B------:R-:W-:Y:S01]  /*6a60*/  FFMA R24, R41.reuse, R40, R24 ;  /* 0x0000002829187223 */ /* 0x040fe20000000018 */
[----:B------:R-:W-:Y:S01]  /*6a70*/  FFMA R25, R41, R42, R25 ;  /* 0x0000002a29197223 */ /* 0x000fe20000000019 */
[----:B------:R-:W-:Y:S01]  /*6a80*/  LOP3.LUT R40, R73, 0xffff0000, RZ, 0xc0, !PT ;  /* 0xffff000049287812 */ /* 0x000fe200078ec0ff */
[----:B------:R-:W-:Y:S01]  /*6a90*/  FFMA R26, R41, R43, R26 ;  /* 0x0000002b291a7223 */ /* 0x000fe2000000001a */
[----:B------:R-:W-:Y:S01]  /*6aa0*/  FMUL R31, R38, R31 ;  /* 0x0000001f261f7220 */ /* 0x000fe20000400000 */
[----:B------:R-:W-:Y:S01]  /*6ab0*/  SHF.L.U32 R43, R74, 0x10, RZ ;  /* 0x000000104a2b7819 */ /* 0x000fe200000006ff */
[----:B------:R-:W-:Y:S01]  /*6ac0*/  FMUL R28, R38, R32 ;  /* 0x00000020261c7220 */ /* 0x000fe20000400000 */
[----:B------:R-:W-:Y:S01]  /*6ad0*/  LOP3.LUT R42, R74, 0xffff0000, RZ, 0xc0, !PT ;  /* 0xffff00004a2a7812 */ /* 0x000fe200078ec0ff */
[C---:B------:R-:W-:Y:S01]  /*6ae0*/  FMUL R29, R38.reuse, R33 ;  /* 0x00000021261d7220 */ /* 0x040fe20000400000 */
[----:B------:R-:W-:Y:S01]  /*6af0*/  SHF.L.U32 R45, R75, 0x10, RZ ;  /* 0x000000104b2d7819 */ /* 0x000fe200000006ff */
[C---:B------:R-:W-:Y:S01]  /*6b00*/  FMUL R30, R38.reuse, R34 ;  /* 0x00000022261e7220 */ /* 0x040fe20000400000 */
[----:B------:R-:W-:Y:S01]  /*6b10*/  FFMA R31, R41, R40, R31 ;  /* 0x00000028291f7223 */ /* 0x000fe2000000001f */
[----:B------:R-:W-:Y:S01]  /*6b20*/  FMUL R35, R38, R35 ;  /* 0x0000002326237220 */ /* 0x000fe20000400000 */
[----:B------:R-:W-:Y:S01]  /*6b30*/  F2FP.BF16.F32.PACK_AB R69, R23, R18 ;  /* 0x000000121745723e */ /* 0x000fe200000010ff */
[----:B------:R-:W-:Y:S01]  /*6b40*/  FFMA R28, R41, R43, R28 ;  /* 0x0000002b291c7223 */ /* 0x000fe2000000001c */
[----:B------:R-:W-:Y:S01]  /*6b50*/  F2FP.BF16.F32.PACK_AB R70, R21, R20 ;  /* 0x000000141546723e */ /* 0x000fe200000010ff */
[----:B------:R-:W-:Y:S01]  /*6b60*/  FFMA R29, R41, R42, R29 ;  /* 0x0000002a291d7223 */ /* 0x000fe2000000001d */
[----:B------:R-:W-:Y:S01]  /*6b70*/  F2FP.BF16.F32.PACK_AB R71, R27, R22 ;  /* 0x000000161b47723e */ /* 0x000fe200000010ff */
[C---:B------:R-:W-:Y:S01]  /*6b80*/  FFMA R30, R41.reuse, R45, R30 ;  /* 0x0000002d291e7223 */ /* 0x040fe2000000001e */
[----:B------:R-:W-:Y:S01]  /*6b90*/  FFMA R35, R41, R44, R35 ;  /* 0x0000002c29237223 */ /* 0x000fe20000000023 */
[----:B------:R-:W-:Y:S02]  /*6ba0*/  F2FP.BF16.F32.PACK_AB R104, R25, R24 ;  /* 0x000000181968723e */ /* 0x000fe400000010ff */
[----:B------:R1:W-:Y:S01]  /*6bb0*/  STS.128 [R47+0x20], R68 ;  /* 0x000020442f007388 */ /* 0x0003e20000000c00 */
[----:B------:R-:W-:Y:S02]  /*6bc0*/  F2FP.BF16.F32.PACK_AB R105, R31, R26 ;  /* 0x0000001a1f69723e */ /* 0x000fe400000010ff */
[----:B------:R-:W-:Y:S02]  /*6bd0*/  F2FP.BF16.F32.PACK_AB R106, R29, R28 ;  /* 0x0000001c1d6a723e */ /* 0x000fe400000010ff */
[----:B------:R-:W-:Y:S05]  /*6be0*/  F2FP.BF16.F32.PACK_AB R107, R35, R30 ;  /* 0x0000001e236b723e */ /* 0x000fea00000010ff */
[----:B------:R1:W-:Y:S01]  /*6bf0*/  STS.128 [R46+0x10], R104 ;  /* 0x000010682e007388 */ /* 0x0003e20000000c00 */
[----:B------:R-:W-:Y:S01]  /*6c00*/  @!PT LDS RZ, [RZ] ;  /* 0x00000000fffff984 */ /* 0x000fe20000000800 */
[----:B------:R-:W-:Y:S01]  /*6c10*/  @!PT LDS RZ, [RZ] ;  /* 0x00000000fffff984 */ /* 0x000fe20000000800 */
[----:B------:R-:W-:Y:S01]  /*6c20*/  @!PT LDS RZ, [RZ] ;  /* 0x00000000fffff984 */ /* 0x000fe20000000800 */
[----:B------:R-:W-:Y:S01]  /*6c30*/  @!PT LDS RZ, [RZ] ;  /* 0x00000000fffff984 */ /* 0x000fe20000000800 */
[----:B------:R2:W-:Y:S07]  /*6c40*/  MEMBAR.ALL.CTA ;  /* 0x0000000000007992 */ /* 0x0005ee0000008000 */
[----:B--2---:R-:W2:Y:S02]  /*6c50*/  FENCE.VIEW.ASYNC.S ;  /* 0x00000000000073c6 */ /* 0x004ea40000000000 */
[----:B--2---:R-:W-:Y:S06]  /*6c60*/  BAR.SYNC.DEFER_BLOCKING 0x1, 0x80 ;  /* 0x0042000000007b1d */ /* 0x004fec0000010000 */
[----:B------:R-:W-:Y:S05]  /*6c70*/  @P0 BRA `(.L_x_101) ;  /* 0x0000000000240947 */ /* 0x000fea0003800000 */
[----:B------:R-:W2:Y:S01]  /*6c80*/  LDCU.64 UR6, c[0x0][0x348] ;  /* 0x00006900ff0677ac */ /* 0x000ea20008000a00 */
[----:B------:R-:W-:Y:S01]  /*6c90*/  R2UR UR5, R109 ;  /* 0x000000006d0572ca */ /* 0x000fe200000e0000 */
[----:B------:R-:W-:Y:S11]  /*6ca0*/  UMOV UR51, UR36 ;  /* 0x0000002400337c82 */ /* 0x000ff60008000000 */
[----:B------:R-:W-:Y:S01]  /*6cb0*/  @!UPT UIADD3 URZ, UPT, UPT, URZ, URZ, URZ ;  /* 0x000000fffffff290 */ /* 0x000fe2000fffe0ff */
[----:B------:R-:W-:Y:S02]  /*6cc0*/  UIADD3 UR48, UPT, UPT, UR47, 0x200, UR5 ;  /* 0x000002002f307890 */ /* 0x000fe4000fffe005 */
[----:B--2---:R-:W-:Y:S04]  /*6cd0*/  UIADD3 UR4, UP0, UPT, UR6, 0x680, URZ ;  /* 0x0000068006047890 */ /* 0x004fe8000ff1e0ff */
[----:B------:R-:W-:Y:S09]  /*6ce0*/  UIADD3.X UR5, UPT, UPT, URZ, UR7, URZ, UP0, !UPT ;  /* 0x00000007ff057290 */ /* 0x000ff200087fe4ff */
[----:B------:R2:W-:Y:S02]  /*6cf0*/  UTMASTG.3D [UR48], [UR4] ;  /* 0x00000030040073b5 */ /* 0x0005e40008010000 */
[----:B--2---:R0:W-:Y:S02]  /*6d00*/  UTMACMDFLUSH ;  /* 0x00000000000079b7 */ /* 0x0041e40000000000 */
.L_x_101:
[----:B------:R-:W-:Y:S05]  /*6d10*/  BSYNC.RECONVERGENT B0 ;  /* 0x0000000000007941 */ /* 0x000fea0003800200 */
.L_x_100:
[----:B------:R-:W-:Y:S01]  /*6d20*/  UIADD3 UR44, UPT, UPT, UR46, 0x1, URZ ;  /* 0x000000012e2c7890 */ /* 0x000fe2000fffe0ff */
[----:B------:R-:W-:Y:S03]  /*6d30*/  BSSY.RECONVERGENT B0, `(.L_x_102) ;  /* 0x0000005000007945 */ /* 0x000fe60003800200 */
[----:B------:R-:W-:Y:S04]  /*6d40*/  UISETP.NE.AND UP0, UPT, UR44, 0x3, UPT ;  /* 0x000000032c00788c */ /* 0x000fe8000bf05270 */
[----:B------:R-:W-:Y:S01]  /*6d50*/  USEL UR45, UR44, URZ, UP0 ;  /* 0x000000ff2c2d7287 */ /* 0x000fe20008000000 */
[----:B------:R-:W-:Y:S11]  /*6d60*/  @P0 BRA `(.L_x_103) ;  /* 0x0000000000040947 */ /* 0x000ff60003800000 */
[----:B------:R-:W-:Y:S04]  /*6d70*/  DEPBAR.LE SB0, 0x1 ;  /* 0x000080400000791a */ /* 0x000fe80000000000 */
.L_x_103:
[----:B------:R-:W-:Y:S05]  /*6d80*/  BSYNC.RECONVERGENT B0 ;  /* 0x0000000000007941 */ /* 0x000fea0003800200 */
.L_x_102:
[----:B------:R-:W-:Y:S01]  /*6d90*/  BAR.SYNC.DEFER_BLOCKING 0x1, 0x80 ;  /* 0x0042000000007b1d */ /* 0x000fe20000010000 */
[----:B------:R-:W-:Y:S01]  /*6da0*/  ISETP.NE.AND P1, PT, R103, RZ, PT ;  /* 0x000000ff6700720c */ /* 0x000fe20003f25270 */
[----:B------:R-:W-:Y:S01]  /*6db0*/  UISETP.NE.AND UP0, UPT, UR53, URZ, UPT ;  /* 0x000000ff3500728c */ /* 0x000fe2000bf05270 */
[----:B------:R-:W-:Y:S11]  /*6dc0*/  LEA R2, R111, UR47, 0x3 ;  /* 0x0000002f6f027c11 */ /* 0x000ff6000f8e18ff */
[----:B------:R-:W-:Y:S01]  /*6dd0*/  @P1 SHF.L.U32 R3, R112, 0x1f, RZ ;  /* 0x0000001f70031819 */ /* 0x000fe200000006ff */
[----:B------:R-:W-:Y:S06]  /*6de0*/  BRA.U !UP0, `(.L_x_104) ;  /* 0x0000000108247547 */ /* 0x000fec000b800000 */
[----:B------:R-:W-:Y:S01]  /*6df0*/  IMAD.U32 R5, RZ, RZ, UR52 ;  /* 0x00000034ff057e24 */ /* 0x000fe2000f8e00ff */
[----:B------:R-:W-:Y:S01]  /*6e00*/  MOV R0, UR54 ;  /* 0x0000003600007c02 */ /* 0x000fe20008000f00 */
[----:B------:R-:W-:Y:S03]  /*6e10*/  UIADD3 UR4, UPT, UPT, UR52, 0x1, URZ ;  /* 0x0000000134047890 */ /* 0x000fe6000fffe0ff */
[----:B------:R-:W-:Y:S01]  /*6e20*/  @P1 LEA R5, R5, UR47, 0x3 ;  /* 0x0000002f05051c11 */ /* 0x000fe2000f8e18ff */
[----:B------:R-:W-:Y:S04]  /*6e30*/  UISETP.NE.AND UP0, UPT, UR4, 0x3, UPT ;  /* 0x000000030400788c */ /* 0x000fe8000bf05270 */
[----:B------:R-:W-:Y:S01]  /*6e40*/  @P1 VIADD R5, R5, 0x48 ;  /* 0x0000004805051836 */ /* 0x000fe20000000000 */
[----:B------:R-:W-:Y:S04]  /*6e50*/  USEL UR52, UR4, URZ, UP0 ;  /* 0x000000ff04347287 */ /* 0x000fe80008000000 */
[----:B------:R-:W-:Y:S04]  /*6e60*/  @P1 PRMT R0, R0, 0x654, R5 ;  /* 0x0000065400001816 */ /* 0x000fe80000000005 */
[----:B------:R2:W-:Y:S04]  /*6e70*/  @P1 SYNCS.ARRIVE.TRANS64.RED.A1T0 RZ, [R0+URZ], RZ ;  /* 0x000000ff00ff19a7 */ /* 0x0005e800081004ff */
.L_x_104:
[----:B------:R-:W4:Y:S01]  /*6e80*/  @P1 SYNCS.PHASECHK.TRANS64.TRYWAIT P0, [R2+URZ+0x30], R3 ;  /* 0x00003003020015a7 */ /* 0x000f2200080011ff */
[----:B------:R-:W-:Y:S01]  /*6e90*/  BSSY B1, `(.L_x_105) ;  /* 0x0000015000017945 */ /* 0x000fe20003800000 */
[----:B----4-:R-:W-:Y:S03]  /*6ea0*/  @P1 SEL R110, RZ, 0x1, !P0 ;  /* 0x00000001ff6e1807 */ /* 0x010fe60004000000 */
[----:B------:R-:W-:Y:S05]  /*6eb0*/  @!P1 BRA `(.L_x_106) ;  /* 0x0000000000489947 */ /* 0x000fea0003800000 */
[----:B------:R-:W-:Y:S01]  /*6ec0*/  ISETP.NE.AND P1, PT, R113, RZ, PT ;  /* 0x000000ff7100720c */ /* 0x000fe20003f25270 */
[----:B------:R-:W-:Y:S01]  /*6ed0*/  BSSY B0, `(.L_x_107) ;  /* 0x000000a000007945 */ /* 0x000fe20003800000 */
[----:B------:R-:W-:Y:S11]  /*6ee0*/  ISETP.NE.AND P0, PT, R110, RZ, PT ;  /* 0x000000ff6e00720c */ /* 0x000ff60003f05270 */
[----:B------:R-:W-:Y:S04]  /*6ef0*/  @P1 IMAD R111, R111, 0x2000, R96 ;  /* 0x000020006f6f1824 */ /* 0x000fe800078e0260 */
[----:B------:R-:W-:Y:S01]  /*6f00*/  @P1 IMAD.IADD R4, R81, 0x1, R111 ;  /* 0x0000000151041824 */ /* 0x000fe200078e026f */
[----:B------:R-:W-:Y:S03]  /*6f10*/  @P1 IADD3 R3, PT, PT, R80, R111, RZ ;  /* 0x0000006f50031210 */ /* 0x000fe60007ffe0ff */
[----:B--2---:R-:W-:Y:S01]  /*6f20*/  @P1 IMAD.IADD R0, R95, 0x1, R4 ;  /* 0x000000015f001824 */ /* 0x004fe200078e0204 */
[----:B------:R-:W-:Y:S06]  /*6f30*/  @P0 BRA `(.L_x_108) ;  /* 0x00000000000c0947 */ /* 0x000fec0003800000 */
[----:B------:R-:W-:Y:S04]  /*6f40*/  SHF.L.U32 R5, R112, 0x1f, RZ ;  /* 0x0000001f70057819 */ /* 0x000fe800000006ff */
[----:B------:R-:W2:Y:S02]  /*6f50*/  SYNCS.PHASECHK.TRANS64.TRYWAIT P0, [R2+URZ+0x30], R5 ;  /* 0x00003005020075a7 */ /* 0x000ea400080011ff */
[----:B--2---:R-:W-:Y:S05]  /*6f60*/  @!P0 BRA `(.L_x_109) ;  /* 0x0000001800248947 */ /* 0x004fea0003800000 */
.L_x_108:
[----:B------:R-:W-:Y:S05]  /*6f70*/  BSYNC B0 ;  /* 0x0000000000007941 */ /* 0x000fea0003800000 */
.L_x_107:
[----:B------:R-:W-:Y:S11]  /*6f80*/  ISETP.NE.AND P0, PT, R113, RZ, PT ;  /* 0x000000ff7100720c */ /* 0x000ff60003f05270 */
[----:B------:R-:W-:Y:S02]  /*6f90*/  @!UPT UIADD3 URZ, UPT, UPT, URZ, URZ, URZ ;  /* 0x000000fffffff290 */ /* 0x000fe4000fffe0ff */
[----:B------:R4:W1:Y:S04]  /*6fa0*/  @P0 LDS.128 R48, [R111] ;  /* 0x000000006f300984 */ /* 0x0008680000000c00 */
[----:B------:R4:W1:Y:S04]  /*6fb0*/  @P0 LDS.128 R64, [R3+0x20] ;  /* 0x0000200003400984 */ /* 0x0008680000000c00 */
[----:B------:R4:W1:Y:S04]  /*6fc0*/  @P0 LDS.128 R56, [R4+0x10] ;  /* 0x0000100004380984 */ /* 0x0008680000000c00 */
[----:B------:R4:W1:Y:S02]  /*6fd0*/  @P0 LDS.128 R72, [R0+0x10] ;  /* 0x0000100000480984 */ /* 0x0008640000000c00 */
.L_x_106:
[----:B------:R-:W-:Y:S05]  /*6fe0*/  BSYNC B1 ;  /* 0x0000000000017941 */ /* 0x000fea0003800000 */
.L_x_105:
[----:B--2-4-:R-:W-:Y:S05]  /*6ff0*/  VIADD R0, R39, 0x20 ;  /* 0x0000002027007836 */ /* 0x014fea0000000000 */
[----:B------:R-:W-:Y:S04]  /*7000*/  SHF.R.U32.HI R0, RZ, 0x15, R0 ;  /* 0x00000015ff007819 */ /* 0x000fe80000011600 */
[----:B------:R-:W-:Y:S11]  /*7010*/  LOP3.LUT P0, RZ, R0, 0x3, R85, 0x48, !PT ;  /* 0x0000000300ff7812 */ /* 0x000ff60007804855 */
[----:B------:R-:W-:Y:S02]  /*7020*/  @!UPT UIADD3 URZ, UPT, UPT, URZ, URZ, URZ ;  /* 0x000000fffffff290 */ /* 0x000fe4000fffe0ff */
[----:B------:R-:W-:Y:S05]  /*7030*/  @!P0 BRA `(.L_x_110) ;  /* 0x0000000000408947 */ /* 0x000fea0003800000 */
[----:B------:R-:W2:Y:S01]  /*7040*/  LDCU.64 UR8, c[0x4][0x70] ;  /* 0x01000e00ff0877ac */ /* 0x000ea20008000a00 */
[----:B------:R-:W-:Y:S01]  /*7050*/  MOV R3, 0x0 ;  /* 0x0000000000037802 */ /* 0x000fe20000000f00 */
[----:B------:R-:W-:Y:S02]  /*7060*/  HFMA2 R12, -RZ, RZ, 0, 5.9604644775390625e-08 ;  /* 0x00000001ff0c7431 */ /* 0x000fe400000001ff */
[----:B------:R-:W-:Y:S02]  /*7070*/  IMAD.MOV.U32 R8, RZ, RZ, 0x192 ;  /* 0x00000192ff087424 */ /* 0x000fe400078e00ff */
[----:B------:R-:W-:Y:S01]  /*7080*/  IMAD.MOV.U32 R13, RZ, RZ, RZ ;  /* 0x000000ffff0d7224 */ /* 0x000fe200078e00ff */
[----:B------:R-:W4:Y:S01]  /*7090*/  LDCU.64 UR6, c[0x4][0x78] ;  /* 0x01000f00ff0677ac */ /* 0x000f220008000a00 */
[----:B------:R-:W1:Y:S01]  /*70a0*/  LDC.64 R2, c[0x4][R3] ;  /* 0x0100000003027b82 */ /* 0x000e620000000a00 */
[----:B------:R-:W5:Y:S01]  /*70b0*/  LDCU.64 UR4, c[0x4][0x10] ;  /* 0x01000200ff0477ac */ /* 0x000f620008000a00 */
[----:B--2---:R-:W-:Y:S01]  /*70c0*/  MOV R5, UR9 ;  /* 0x0000000900057c02 */ /* 0x004fe20008000f00 */
[----:B------:R-:W-:Y:S01]  /*70d0*/  IMAD.U32 R4, RZ, RZ, UR8 ;  /* 0x00000008ff047e24 */ /* 0x000fe2000f8e00ff */
[----:B----4-:R-:W-:Y:S01]  /*70e0*/  MOV R7, UR7 ;  /* 0x0000000700077c02 */ /* 0x010fe20008000f00 */
[----:B------:R-:W-:Y:S01]  /*70f0*/  IMAD.U32 R6, RZ, RZ, UR6 ;  /* 0x00000006ff067e24 */ /* 0x000fe2000f8e00ff */
[----:B-----5:R-:W-:Y:S01]  /*7100*/  MOV R11, UR5 ;  /* 0x00000005000b7c02 */ /* 0x020fe20008000f00 */
[----:B------:R-:W-:Y:S02]  /*7110*/  IMAD.U32 R10, RZ, RZ, UR4 ;  /* 0x00000004ff0a7e24 */ /* 0x000fe4000f8e00ff */
[----:B------:R-:W-:Y:S07]  /*7120*/  LEPC R20, `(.L_x_110) ;  /* 0x000000001014794e */ /* 0x000fee0000000000 */
[----:B-1-3--:R-:W-:Y:S05]  /*7130*/  CALL.ABS.NOINC R2 ;  /* 0x0000000002007343 */ /* 0x00afea0003c00000 */
.L_x_110:
[----:B------:R-:W-:Y:S01]  /*7140*/  ISETP.NE.AND P0, PT, R97, RZ, PT ;  /* 0x000000ff6100720c */ /* 0x000fe20003f05270 */
[----:B------:R-:W-:Y:S05]  /*7150*/  WARPSYNC.ALL ;  /* 0x0000000000007948 */ /* 0x000fea0003800000 */
[----:B------:R-:W-:Y:S01]  /*7160*/  R2UR UR4, R39 ;  /* 0x00000000270472ca */ /* 0x000fe200000e0000 */
[----:B------:R-:W-:Y:S01]  /*7170*/  BSSY.RECONVERGENT B0, `(.L_x_111) ;  /* 0x0000091000007945 */ /* 0x000fe20003800200 */
[----:B------:R-:W-:Y:S02]  /*7180*/  R2UR UR5, R108 ;  /* 0x000000006c0572ca */ /* 0x000fe400000e0000 */
[C---:B-1----:R-:W-:Y:S02]  /*7190*/  SHF.L.U32 R40, R48.reuse, 0x10, RZ ;  /* 0x0000001030287819 */ /* 0x042fe400000006ff */
[----:B------:R-:W-:Y:S02]  /*71a0*/  LOP3.LUT R42, R48, 0xffff0000, RZ, 0xc0, !PT ;  /* 0xffff0000302a7812 */ /* 0x000fe400078ec0ff */
[C---:B------:R-:W-:Y:S02]  /*71b0*/  SHF.L.U32 R43, R49.reuse, 0x10, RZ ;  /* 0x00000010312b7819 */ /* 0x040fe400000006ff */
[----:B------:R-:W-:Y:S02]  /*71c0*/  LOP3.LUT R44, R49, 0xffff0000, RZ, 0xc0, !PT ;  /* 0xffff0000312c7812 */ /* 0x000fe400078ec0ff */
[C---:B------:R-:W-:Y:S01]  /*71d0*/  SHF.L.U32 R45, R50.reuse, 0x10, RZ ;  /* 0x00000010322d7819 */ /* 0x040fe200000006ff */
[----:B------:R-:W1:Y:S01]  /*71e0*/  LDTM.x32 R4, tmem[UR4+0x20] ;  /* 0x00002004000479ee */ /* 0x000e6200082c0000 */
[----:B---3--:R-:W-:Y:S01]  /*71f0*/  LOP3.LUT R46, R50, 0xffff0000, RZ, 0xc0, !PT ;  /* 0xffff0000322e7812 */ /* 0x008fe200078ec0ff */
[----:B------:R-:W-:Y:S01]  /*7200*/  USHF.L.U32 UR4, UR45, 0xd, URZ ;  /* 0x0000000d2d047899 */ /* 0x000fe200080006ff */
[C---:B------:R-:W-:Y:S01]  /*7210*/  SHF.L.U32 R47, R51.reuse, 0x10, RZ ;  /* 0x00000010332f7819 */ /* 0x040fe200000006ff */
[----:B------:R-:W-:Y:S01]  /*7220*/  NOP ;  /* 0x0000000000007918 */ /* 0x000fe20000000000 */
[----:B------:R-:W-:Y:S01]  /*7230*/  LOP3.LUT R49, R51, 0xffff0000, RZ, 0xc0, !PT ;  /* 0xffff000033317812 */ /* 0x000fe200078ec0ff */
[----:B------:R-:W-:Y:S01]  /*7240*/  UIADD3 UR5, UPT, UPT, UR5, 0xb0, URZ ;  /* 0x000000b005057890 */ /* 0x000fe2000fffe0ff */
[C---:B------:R-:W-:Y:S02]  /*7250*/  SHF.L.U32 R48, R56.reuse, 0x10, RZ ;  /* 0x0000001038307819 */ /* 0x040fe400000006ff */
[----:B------:R-:W-:Y:S01]  /*7260*/  LOP3.LUT R51, R56, 0xffff0000, RZ, 0xc0, !PT ;  /* 0xffff000038337812 */ /* 0x000fe200078ec0ff */
[----:B------:R-:W-:Y:S01]  /*7270*/  UPRMT UR5, UR54, 0x654, UR5 ;  /* 0x0000065436057896 */ /* 0x000fe20008000005 */
[C---:B------:R-:W-:Y:S02]  /*7280*/  SHF.L.U32 R50, R57.reuse, 0x10, RZ ;  /* 0x0000001039327819 */ /* 0x040fe400000006ff */
[----:B------:R-:W-:Y:S02]  /*7290*/  LOP3.LUT R52, R57, 0xffff0000, RZ, 0xc0, !PT ;  /* 0xffff000039347812 */ /* 0x000fe400078ec0ff */
[----:B------:R-:W-:Y:S02]  /*72a0*/  IADD3 R117, PT, PT, R96, UR4, RZ ;  /* 0x0000000460757c10 */ /* 0x000fe4000fffe0ff */
[C---:B------:R-:W-:Y:S02]  /*72b0*/  SHF.L.U32 R53, R58.reuse, 0x10, RZ ;  /* 0x000000103a357819 */ /* 0x040fe400000006ff */
[----:B------:R-:W-:Y:S01]  /*72c0*/  LOP3.LUT R54, R58, 0xffff0000, RZ, 0xc0, !PT ;  /* 0xffff00003a367812 */ /* 0x000fe200078ec0ff */
[----:B-1----:R-:W-:Y:S01]  /*72d0*/  SYNCS.ARRIVE.TRANS64.RED.A1T0 RZ, [UR5], RZ ;  /* 0x000000ffffff79a7 */ /* 0x002fe20008100405 */
[C---:B------:R-:W-:Y:S02]  /*72e0*/  SHF.L.U32 R55, R59.reuse, 0x10, RZ ;  /* 0x000000103b377819 */ /* 0x040fe400000006ff */
[----:B------:R-:W-:Y:S01]  /*72f0*/  LOP3.LUT R56, R59, 0xffff0000, RZ, 0xc0, !PT ;  /* 0xffff00003b387812 */ /* 0x000fe200078ec0ff */
[C---:B------:R-:W-:Y:S01]  /*7300*/  FMUL R4, R38.reuse, R4 ;  /* 0x0000000426047220 */ /* 0x040fe20000400000 */
[----:B------:R-:W-:Y:S01]  /*7310*/  IADD3 R116, PT, PT, R81, R117, RZ ;  /* 0x0000007551747210 */ /* 0x000fe20007ffe0ff */
[----:B------:R-:W-:Y:S01]  /*7320*/  FMUL R5, R38, R5 ;  /* 0x0000000526057220 */ /* 0x000fe20000400000 */
[----:B------:R-:W-:Y:S01]  /*7330*/  SHF.L.U32 R57, R64, 0x10, RZ ;  /* 0x0000001040397819 */ /* 0x000fe200000006ff */
[----:B------:R-:W-:Y:S01]  /*7340*/  FMUL R6, R38, R6 ;  /* 0x0000000626067220 */ /* 0x000fe20000400000 */
[----:B------:R-:W-:Y:S01]  /*7350*/  IADD3 R117, PT, PT, R80, R117, RZ ;  /* 0x0000007550757210 */ /* 0x000fe20007ffe0ff */
[----:B------:R-:W-:Y:S01]  /*7360*/  FMUL R7, R38, R7 ;  /* 0x0000000726077220 */ /* 0x000fe20000400000 */
[----:B------:R-:W-:Y:S01]  /*7370*/  LOP3.LUT R58, R64, 0xffff0000, RZ, 0xc0, !PT ;  /* 0xffff0000403a7812 */ /* 0x000fe200078ec0ff */
[----:B------:R-:W-:Y:S01]  /*7380*/  FFMA R4, R41, R40, R4 ;  /* 0x0000002829047223 */ /* 0x000fe20000000004 */
[C---:B------:R-:W-:Y:S01]  /*7390*/  SHF.L.U32 R59, R65.reuse, 0x10, RZ ;  /* 0x00000010413b7819 */ /* 0x040fe200000006ff */
[----:B------:R-:W-:Y:S01]  /*73a0*/  FMUL R8, R38, R8 ;  /* 0x0000000826087220 */ /* 0x000fe20000400000 */
[----:B------:R-:W-:Y:S01]  /*73b0*/  LOP3.LUT R60, R65, 0xffff0000, RZ, 0xc0, !PT ;  /* 0xffff0000413c7812 */ /* 0x000fe200078ec0ff */
[C---:B------:R-:W-:Y:S01]  /*73c0*/  FFMA R5, R41.reuse, R42, R5 ;  /* 0x0000002a29057223 */ /* 0x040fe20000000005 */
[----:B------:R-:W-:Y:S01]  /*73d0*/  SHF.L.U32 R61, R66, 0x10, RZ ;  /* 0x00000010423d7819 */ /* 0x000fe200000006ff */
[----:B------:R-:W-:Y:S01]  /*73e0*/  FFMA R6, R41, R43, R6 ;  /* 0x0000002b29067223 */ /* 0x000fe20000000006 */
[----:B------:R-:W-:Y:S01]  /*73f0*/  IADD3 R118, PT, PT, R95, R116, RZ ;  /* 0x000000745f767210 */ /* 0x000fe20007ffe0ff */
[----:B------:R-:W-:Y:S01]  /*7400*/  FFMA R7, R41, R44, R7 ;  /* 0x0000002c29077223 */ /* 0x000fe20000000007 */
[----:B------:R-:W-:Y:S01]  /*7410*/  F2FP.BF16.F32.PACK_AB R80, R5, R4 ;  /* 0x000000040550723e */ /* 0x000fe200000010ff */
[----:B------:R-:W-:Y:S01]  /*7420*/  FFMA R8, R41, R45, R8 ;  /* 0x0000002d29087223 */ /* 0x000fe20000000008 */
[C---:B------:R-:W-:Y:S01]  /*7430*/  FMUL R9, R38.reuse, R9 ;  /* 0x0000000926097220 */ /* 0x040fe20000400000 */
[C---:B------:R-:W-:Y:S01]  /*7440*/  FMUL R0, R38.reuse, R10 ;  /* 0x0000000a26007220 */ /* 0x040fe20000400000 */
[----:B------:R-:W-:Y:S01]  /*7450*/  F2FP.BF16.F32.PACK_AB R81, R7, R6 ;  /* 0x000000060751723e */ /* 0x000fe200000010ff */
[----:B------:R-:W-:Y:S01]  /*7460*/  FMUL R2, R38, R11 ;  /* 0x0000000b26027220 */ /* 0x000fe20000400000 */
[C---:B------:R-:W-:Y:S01]  /*7470*/  FFMA R9, R41.reuse, R46, R9 ;  /* 0x0000002e29097223 */ /* 0x040fe20000000009 */
[C---:B------:R-:W-:Y:S01]  /*7480*/  FFMA R0, R41.reuse, R47, R0 ;  /* 0x0000002f29007223 */ /* 0x040fe20000000000 */
[----:B------:R-:W-:Y:S01]  /*7490*/  LOP3.LUT R62, R66, 0xffff0000, RZ, 0xc0, !PT ;  /* 0xffff0000423e7812 */ /* 0x000fe200078ec0ff */
[----:B------:R-:W-:Y:S01]  /*74a0*/  FFMA R2, R41, R49, R2 ;  /* 0x0000003129027223 */ /* 0x000fe20000000002 */
[C---:B------:R-:W-:Y:S01]  /*74b0*/  FMUL R3, R38.reuse, R12 ;  /* 0x0000000c26037220 */ /* 0x040fe20000400000 */
[----:B------:R-:W-:Y:S01]  /*74c0*/  F2FP.BF16.F32.PACK_AB R82, R9, R8 ;  /* 0x000000080952723e */ /* 0x000fe200000010ff */
[C---:B------:R-:W-:Y:S01]  /*74d0*/  FMUL R10, R38.reuse, R13 ;  /* 0x0000000d260a7220 */ /* 0x040fe20000400000 */
[----:B------:R-:W-:Y:S01]  /*74e0*/  FMUL R11, R38, R14 ;  /* 0x0000000e260b7220 */ /* 0x000fe20000400000 */
[----:B------:R-:W-:Y:S01]  /*74f0*/  F2FP.BF16.F32.PACK_AB R83, R2, R0 ;  /* 0x000000000253723e */ /* 0x000fe200000010ff */
[C---:B------:R-:W-:Y:S01]  /*7500*/  FFMA R3, R41.reuse, R48, R3 ;  /* 0x0000003029037223 */ /* 0x040fe20000000003 */
[----:B------:R-:W-:Y:S01]  /*7510*/  FFMA R10, R41, R51, R10 ;  /* 0x00000033290a7223 */ /* 0x000fe2000000000a */
[C---:B------:R-:W-:Y:S01]  /*7520*/  FMUL R15, R38.reuse, R15 ;  /* 0x0000000f260f7220 */ /* 0x040fe20000400000 */
[C---:B------:R-:W-:Y:S01]  /*7530*/  FMUL R12, R38.reuse, R16 ;  /* 0x00000010260c7220 */ /* 0x040fe20000400000 */
[----:B------:R1:W-:Y:S01]  /*7540*/  STS.128 [R96+UR4], R80 ;  /* 0x0000005060007988 */ /* 0x0003e20008000c04 */
[C---:B------:R-:W-:Y:S01]  /*7550*/  SHF.L.U32 R63, R67.reuse, 0x10, RZ ;  /* 0x00000010433f7819 */ /* 0x040fe200000006ff */
[----:B------:R-:W-:Y:S01]  /*7560*/  FMUL R13, R38, R17 ;  /* 0x00000011260d7220 */ /* 0x000fe20000400000 */
[----:B------:R-:W-:Y:S01]  /*7570*/  LOP3.LUT R64, R67, 0xffff0000, RZ, 0xc0, !PT ;  /* 0xffff000043407812 */ /* 0x000fe200078ec0ff */
[C---:B------:R-:W-:Y:S01]  /*7580*/  FFMA R11, R41.reuse, R50, R11 ;  /* 0x00000032290b7223 */ /* 0x040fe2000000000b */
[----:B------:R-:W-:Y:S01]  /*7590*/  SHF.L.U32 R65, R72, 0x10, RZ ;  /* 0x0000001048417819 */ /* 0x000fe200000006ff */
[C---:B------:R-:W-:Y:S01]  /*75a0*/  FFMA R15, R41.reuse, R52, R15 ;  /* 0x00000034290f7223 */ /* 0x040fe2000000000f */
[----:B------:R-:W-:Y:S01]  /*75b0*/  F2FP.BF16.F32.PACK_AB R104, R10, R3 ;  /* 0x000000030a68723e */ /* 0x000fe200000010ff */
[C---:B------:R-:W-:Y:S01]  /*75c0*/  FFMA R12, R41.reuse, R53, R12 ;  /* 0x00000035290c7223 */ /* 0x040fe2000000000c */
[C---:B------:R-:W-:Y:S01]  /*75d0*/  FFMA R13, R41.reuse, R54, R13 ;  /* 0x00000036290d7223 */ /* 0x040fe2000000000d */
[C---:B------:R-:W-:Y:S01]  /*75e0*/  FMUL R14, R38.reuse, R18 ;  /* 0x00000012260e7220 */ /* 0x040fe20000400000 */
[C---:B------:R-:W-:Y:S01]  /*75f0*/  FMUL R19, R38.reuse, R19 ;  /* 0x0000001326137220 */ /* 0x040fe20000400000 */
[C---:B------:R-:W-:Y:S01]  /*7600*/  FMUL R16, R38.reuse, R20 ;  /* 0x0000001426107220 */ /* 0x040fe20000400000 */
[C---:B------:R-:W-:Y:S01]  /*7610*/  FMUL R17, R38.reuse, R21 ;  /* 0x0000001526117220 */ /* 0x040fe20000400000 */
[C---:B------:R-:W-:Y:S01]  /*7620*/  FFMA R14, R41.reuse, R55, R14 ;  /* 0x00000037290e7223 */ /* 0x040fe2000000000e */
        /* <DEDUP_REMOVED lines=9> */
[----:B------:R-:W-:Y:S01]  /*76c0*/  FFMA R23, R41, R60, R23 ;  /* 0x0000003c29177223 */ /* 0x000fe20000000017 */
[C---:B------:R-:W-:Y:S01]  /*76d0*/  FMUL R27, R38.reuse, R27 ;  /* 0x0000001b261b7220 */ /* 0x040fe20000400000 */
[----:B------:R-:W-:Y:S01]  /*76e0*/  F2FP.BF16.F32.PACK_AB R105, R15, R11 ;  /* 0x0000000b0f69723e */ /* 0x000fe200000010ff */
[----:B------:R-:W-:Y:S01]  /*76f0*/  FFMA R20, R41, R61, R20 ;  /* 0x0000003d29147223 */ /* 0x000fe20000000014 */
[----:B------:R-:W-:Y:S01]  /*7700*/  F2FP.BF16.F32.PACK_AB R106, R13, R12 ;  /* 0x0000000c0d6a723e */ /* 0x000fe200000010ff */
[----:B------:R-:W-:Y:S01]  /*7710*/  FMUL R24, R38, R28 ;  /* 0x0000001c26187220 */ /* 0x000fe20000400000 */
[----:B------:R-:W-:Y:S01]  /*7720*/  F2FP.BF16.F32.PACK_AB R107, R19, R14 ;  /* 0x0000000e136b723e */ /* 0x000fe200000010ff */
[----:B------:R-:W-:Y:S01]  /*7730*/  FFMA R21, R41, R62, R21 ;  /* 0x0000003e29157223 */ /* 0x000fe20000000015 */
[----:B------:R-:W-:Y:S01]  /*7740*/  LOP3.LUT R66, R72, 0xffff0000, RZ, 0xc0, !PT ;  /* 0xffff000048427812 */ /* 0x000fe200078ec0ff */
[C---:B------:R-:W-:Y:S01]  /*7750*/  FMUL R25, R38.reuse, R29 ;  /* 0x0000001d26197220 */ /* 0x040fe20000400000 */
[----:B------:R-:W-:Y:S01]  /*7760*/  SHF.L.U32 R67, R73, 0x10, RZ ;  /* 0x0000001049437819 */ /* 0x000fe200000006ff */
[----:B------:R1:W-:Y:S01]  /*7770*/  STS.128 [R116+0x10], R104 ;  /* 0x0000106874007388 */ /* 0x0003e20000000c00 */
[----:B------:R-:W-:Y:S01]  /*7780*/  FFMA R22, R41, R63, R22 ;  /* 0x0000003f29167223 */ /* 0x000fe20000000016 */
[----:B------:R-:W-:Y:S01]  /*7790*/  LOP3.LUT R68, R73, 0xffff0000, RZ, 0xc0, !PT ;  /* 0xffff000049447812 */ /* 0x000fe200078ec0ff */
[----:B------:R-:W-:Y:S01]  /*77a0*/  FMUL R26, R38, R30 ;  /* 0x0000001e261a7220 */ /* 0x000fe20000400000 */
[C---:B------:R-:W-:Y:S01]  /*77b0*/  FFMA R27, R41.reuse, R64, R27 ;  /* 0x00000040291b7223 */ /* 0x040fe2000000001b */
[----:B------:R-:W-:Y:S01]  /*77c0*/  SHF.L.U32 R69, R74, 0x10, RZ ;  /* 0x000000104a457819 */ /* 0x000fe200000006ff */
[----:B------:R-:W-:Y:S01]  /*77d0*/  FMUL R31, R38, R31 ;  /* 0x0000001f261f7220 */ /* 0x000fe20000400000 */
[C---:B------:R-:W-:Y:S01]  /*77e0*/  FFMA R24, R41.reuse, R65, R24 ;  /* 0x0000004129187223 */ /* 0x040fe20000000018 */
[----:B------:R-:W-:Y:S01]  /*77f0*/  LOP3.LUT R70, R74, 0xffff0000, RZ, 0xc0, !PT ;  /* 0xffff00004a467812 */ /* 0x000fe200078ec0ff */
[C---:B------:R-:W-:Y:S01]  /*7800*/  FMUL R28, R38.reuse, R32 ;  /* 0x00000020261c7220 */ /* 0x040fe20000400000 */
[----:B------:R-:W-:Y:S01]  /*7810*/  FFMA R25, R41, R66, R25 ;  /* 0x0000004229197223 */ /* 0x000fe20000000019 */
[----:B------:R-:W-:Y:S01]  /*7820*/  SHF.L.U32 R71, R75, 0x10, RZ ;  /* 0x000000104b477819 */ /* 0x000fe200000006ff */
[C---:B------:R-:W-:Y:S01]  /*7830*/  FMUL R29, R38.reuse, R33 ;  /* 0x00000021261d7220 */ /* 0x040fe20000400000 */
[----:B------:R-:W-:Y:S01]  /*7840*/  FFMA R26, R41, R67, R26 ;  /* 0x00000043291a7223 */ /* 0x000fe2000000001a */
[----:B------:R-:W-:Y:S01]  /*7850*/  LOP3.LUT R72, R75, 0xffff0000, RZ, 0xc0, !PT ;  /* 0xffff00004b487812 */ /* 0x000fe200078ec0ff */
        /* <DEDUP_REMOVED lines=8> */
[----:B------:R-:W-:Y:S01]  /*78e0*/  FFMA R30, R41, R71, R30 ;  /* 0x00000047291e7223 */ /* 0x000fe2000000001e */
[----:B------:R-:W-:Y:S01]  /*78f0*/  F2FP.BF16.F32.PACK_AB R111, R27, R22 ;  /* 0x000000161b6f723e */ /* 0x000fe200000010ff */
[----:B------:R-:W-:Y:S01]  /*7900*/  FFMA R35, R41, R72, R35 ;  /* 0x0000004829237223 */ /* 0x000fe20000000023 */
[----:B------:R-:W-:Y:S02]  /*7910*/  F2FP.BF16.F32.PACK_AB R112, R25, R24 ;  /* 0x000000181970723e */ /* 0x000fe400000010ff */
[----:B------:R-:W-:Y:S01]  /*7920*/  F2FP.BF16.F32.PACK_AB R113, R31, R26 ;  /* 0x0000001a1f71723e */ /* 0x000fe200000010ff */
[----:B------:R1:W-:Y:S01]  /*7930*/  STS.128 [R117+0x20], R108 ;  /* 0x0000206c75007388 */ /* 0x0003e20000000c00 */
        /* <DEDUP_REMOVED lines=12> */
[----:B------:R-:W-:Y:S02]  /*7a00*/  UIADD3 UR9, UPT, UPT, UR49, 0x20, URZ ;  /* 0x0000002031097890 */ /* 0x000fe4000fffe0ff */
[----:B------:R-:W-:Y:S02]  /*7a10*/  UIADD3 UR8, UPT, UPT, UR47, 0x200, UR4 ;  /* 0x000002002f087890 */ /* 0x000fe4000fffe004 */
[----:B--2---:R-:W-:Y:S03]  /*7a20*/  UIADD3 UR6, UP0, UPT, UR10, 0x680, URZ ;  /* 0x000006800a067890 */ /* 0x004fe6000ff1e0ff */
[----:B------:R-:W-:Y:S01]  /*7a30*/  UMOV UR10, UR50 ;  /* 0x00000032000a7c82 */ /* 0x000fe20008000000 */
[----:B------:R-:W-:Y:S03]  /*7a40*/  UIADD3.X UR7, UPT, UPT, URZ, UR11, URZ, UP0, !UPT ;  /* 0x0000000bff077290 */ /* 0x000fe600087fe4ff */
[----:B------:R-:W-:Y:S06]  /*7a50*/  UMOV UR11, UR36 ;  /* 0x00000024000b7c82 */ /* 0x000fec0008000000 */
[----:B------:R2:W-:Y:S02]  /*7a60*/  UTMASTG.3D [UR8], [UR6] ;  /* 0x00000008060073b5 */ /* 0x0005e40008010000 */
[----:B--2---:R0:W-:Y:S02]  /*7a70*/  UTMACMDFLUSH ;  /* 0x00000000000079b7 */ /* 0x0041e40000000000 */
.L_x_112:
[----:B------:R-:W-:Y:S05]  /*7a80*/  BSYNC.RECONVERGENT B0 ;  /* 0x0000000000007941 */ /* 0x000fea0003800200 */
.L_x_111:
[----:B------:R-:W-:Y:S01]  /*7a90*/  UIADD3 UR4, UPT, UPT, UR45, 0x1, URZ ;  /* 0x000000012d047890 */ /* 0x000fe2000fffe0ff */
[----:B------:R-:W-:Y:S03]  /*7aa0*/  BSSY.RECONVERGENT B0, `(.L_x_113) ;  /* 0x0000008000007945 */ /* 0x000fe60003800200 */
[----:B------:R-:W-:Y:S04]  /*7ab0*/  UISETP.NE.AND UP0, UPT, UR4, 0x3, UPT ;  /* 0x000000030400788c */ /* 0x000fe8000bf05270 */
[----:B------:R-:W-:Y:S02]  /*7ac0*/  UISETP.EQ.XOR UP1, UPT, UR44, 0x3, !UP0 ;  /* 0x000000032c00788c */ /* 0x000fe4000c722a70 */
[----:B------:R-:W-:Y:S02]  /*7ad0*/  USEL UR46, UR4, URZ, UP0 ;  /* 0x000000ff042e7287 */ /* 0x000fe40008000000 */
[----:B------:R-:W-:Y:S04]  /*7ae0*/  USEL UR5, URZ, 0x1, !UP1 ;  /* 0x00000001ff057887 */ /* 0x000fe8000c800000 */
[----:B------:R-:W-:Y:S01]  /*7af0*/  ULOP3.LUT UR55, UR55, UR5, URZ, 0x3c, !UPT ;  /* 0x0000000537377292 */ /* 0x000fe2000f8e3cff */
[----:B------:R-:W-:Y:S11]  /*7b00*/  @P0 BRA `(.L_x_114) ;  /* 0x0000000000040947 */ /* 0x000ff60003800000 */
[----:B------:R-:W-:Y:S04]  /*7b10*/  DEPBAR.LE SB0, 0x1 ;  /* 0x000080400000791a */ /* 0x000fe80000000000 */
.L_x_114:
[----:B------:R-:W-:Y:S05]  /*7b20*/  BSYNC.RECONVERGENT B0 ;  /* 0x0000000000007941 */ /* 0x000fea0003800200 */
.L_x_113:
[----:B------:R-:W-:Y:S01]  /*7b30*/  BAR.SYNC.DEFER_BLOCKING 0x1, 0x80 ;  /* 0x0042000000007b1d */ /* 0x000fe20000010000 */
[----:B------:R-:W-:Y:S01]  /*7b40*/  UISETP.NE.AND UP0, UPT, UR53, -0x2, UPT ;  /* 0xfffffffe3500788c */ /* 0x000fe2000bf05270 */
[----:B------:R-:W-:Y:S08]  /*7b50*/  IADD3 R0, PT, PT, R36, 0x1, RZ ;  /* 0x0000000124007810 */ /* 0x000ff00007ffe0ff */
[----:B------:R-:W-:Y:S05]  /*7b60*/  BRA.U !UP0, `(.L_x_115) ;  /* 0x0000000108287547 */ /* 0x000fea000b800000 */
[----:B------:R-:W-:Y:S01]  /*7b70*/  ISETP.NE.AND P0, PT, R103, RZ, PT ;  /* 0x000000ff6700720c */ /* 0x000fe20003f05270 */
[----:B------:R-:W-:Y:S01]  /*7b80*/  IMAD.U32 R3, RZ, RZ, UR52 ;  /* 0x00000034ff037e24 */ /* 0x000fe2000f8e00ff */
[----:B------:R-:W-:Y:S01]  /*7b90*/  UIADD3 UR4, UPT, UPT, UR52, 0x1, URZ ;  /* 0x0000000134047890 */ /* 0x000fe2000fffe0ff */
[----:B------:R-:W-:Y:S03]  /*7ba0*/  IMAD.U32 R2, RZ, RZ, UR54 ;  /* 0x00000036ff027e24 */ /* 0x000fe6000f8e00ff */
[----:B------:R-:W-:Y:S04]  /*7bb0*/  UISETP.NE.AND UP0, UPT, UR4, 0x3, UPT ;  /* 0x000000030400788c */ /* 0x000fe8000bf05270 */
[----:B------:R-:W-:Y:S03]  /*7bc0*/  USEL UR52, UR4, URZ, UP0 ;  /* 0x000000ff04347287 */ /* 0x000fe60008000000 */
[----:B------:R-:W-:Y:S05]  /*7bd0*/  @P0 LEA R3, R3, UR47, 0x3 ;  /* 0x0000002f03030c11 */ /* 0x000fea000f8e18ff */
[----:B------:R-:W-:Y:S05]  /*7be0*/  @P0 VIADD R3, R3, 0x48 ;  /* 0x0000004803030836 */ /* 0x000fea0000000000 */
[----:B------:R-:W-:Y:S04]  /*7bf0*/  @P0 PRMT R2, R2, 0x654, R3 ;  /* 0x0000065402020816 */ /* 0x000fe80000000003 */
[----:B------:R2:W-:Y:S03]  /*7c00*/  @P0 SYNCS.ARRIVE.TRANS64.RED.A1T0 RZ, [R2+URZ], RZ ;  /* 0x000000ff02ff09a7 */ /* 0x0005e600081004ff */
.L_x_115:
[----:B------:R-:W-:Y:S01]  /*7c10*/  R2UR UR6, R102 ;  /* 0x00000000660672ca */ /* 0x000fe200000e0000 */
[----:B------:R-:W-:Y:S01]  /*7c20*/  UIADD3 UR53, UPT, UPT, UR53, 0x2, URZ ;  /* 0x0000000235357890 */ /* 0x000fe2000fffe0ff */
[----:B------:R-:W-:Y:S02]  /*7c30*/  R2UR UR5, R86 ;  /* 0x00000000560572ca */ /* 0x000fe400000e0000 */
[----:B------:R-:W-:Y:S02]  /*7c40*/  R2UR UR4, R87 ;  /* 0x00000000570472ca */ /* 0x000fe400000e0000 */
[----:B------:R-:W-:Y:S02]  /*7c50*/  R2UR UR36, R100 ;  /* 0x00000000642472ca */ /* 0x000fe400000e0000 */
[----:B------:R-:W-:Y:S02]  /*7c60*/  ISETP.NE.AND P0, PT, R90, 0x2, PT ;  /* 0x000000025a00780c */ /* 0x000fe40003f05270 */
[----:B------:R-:W-:Y:S02]  /*7c70*/  ISETP.NE.AND P1, PT, R0, 0x4, PT ;  /* 0x000000040000780c */ /* 0x000fe40003f25270 */
[----:B--2---:R-:W-:Y:S01]  /*7c80*/  SEL R2, RZ, 0x1, P0 ;  /* 0x00000001ff027807 */ /* 0x004fe20000000000 */
[----:B------:R-:W-:Y:S01]  /*7c90*/  UISETP.NE.AND UP0, UPT, UR6, URZ, UPT ;  /* 0x000000ff0600728c */ /* 0x000fe2000bf05270 */
[----:B------:R-:W-:Y:S01]  /*7ca0*/  SEL R3, RZ, 0x1, P1 ;  /* 0x00000001ff037807 */ /* 0x000fe20000800000 */
[----:B------:R-:W-:Y:S01]  /*7cb0*/  UIADD3 UR26, UPT, UPT, UR37, UR5, URZ ;  /* 0x00000005251a7290 */ /* 0x000fe2000fffe0ff */
[----:B------:R-:W-:Y:S01]  /*7cc0*/  LOP3.LUT R93, R93, R2, RZ, 0x3c, !PT ;  /* 0x000000025d5d7212 */ /* 0x000fe200078e3cff */
[----:B------:R-:W-:Y:S01]  /*7cd0*/  UIADD3 UR25, UPT, UPT, UR38, UR4, URZ ;  /* 0x0000000426197290 */ /* 0x000fe2000fffe0ff */
[----:B------:R-:W-:Y:S02]  /*7ce0*/  LOP3.LUT R94, R94, R3, RZ, 0x3c, !PT ;  /* 0x000000035e5e7212 */ /* 0x000fe400078e3cff */
[----:B------:R-:W-:Y:S02]  /*7cf0*/  SEL R90, R90, RZ, P0 ;  /* 0x000000ff5a5a7207 */ /* 0x000fe40000000000 */
[----:B------:R-:W-:Y:S01]  /*7d00*/  SEL R36, R0, RZ, P1 ;  /* 0x000000ff00247207 */ /* 0x000fe20000800000 */
[----:B------:R-:W-:Y:S06]  /*7d10*/  BRA.U UP0, `(.L_x_116) ;  /* 0xffffffd5007c7547 */ /* 0x000fec000b83ffff */
[----:B------:R-:W-:-:S13]  /*7d20*/  R2UR UR4, R88 ;  /* 0x00000000580472ca */ /* 0x000fda00000e0000 */
[----:B------:R-:W-:-:S09]  /*7d30*/  UISETP.NE.AND UP0, UPT, UR4, URZ, UPT ;  /* 0x000000ff0400728c */ /* 0x000fd2000bf05270 */
[----:B------:R-:W-:Y:S05]  /*7d40*/  BRA.U !UP0, `(.L_x_117) ;  /* 0x0000000108487547 */ /* 0x000fea000b800000 */
[----:B------:R-:W2:Y:S02]  /*7d50*/  LDCU.64 UR4, c[0x0][0x890] ;  /* 0x00011200ff0477ac */ /* 0x000ea40008000a00 */
[----:B--2---:R-:W-:-:S04]  /*7d60*/  UISETP.NE.U32.AND UP0, UPT, UR4, URZ, UPT ;  /* 0x000000ff0400728c */ /* 0x004fc8000bf05070 */
[----:B------:R-:W-:-:S09]  /*7d70*/  UISETP.NE.AND.EX UP0, UPT, UR5, URZ, UPT, UP0 ;  /* 0x000000ff0500728c */ /* 0x000fd2000bf05300 */
[----:B------:R-:W-:Y:S05]  /*7d80*/  BRA.U UP0, `(.L_x_118) ;  /* 0x00000001000c7547 */ /* 0x000fea000b800000 */
[----:B------:R-:W-:-:S13]  /*7d90*/  FSETP.NEU.AND P0, PT, R41, RZ, PT ;  /* 0x000000ff2900720b */ /* 0x000fda0003f0d000 */
[----:B------:R-:W-:Y:S05]  /*7da0*/  @!P0 EXIT ;  /* 0x000000000000894d */ /* 0x000fea0003800000 */
[----:B------:R-:W-:Y:S05]  /*7db0*/  BRA `(.L_x_117) ;  /* 0x00000000002c7947 */ /* 0x000fea0003800000 */
.L_x_118:
[----:B------:R-:W-:Y:S01]  /*7dc0*/  ISETP.NE.AND P0, PT, R89, RZ, PT ;  /* 0x000000ff5900720c */ /* 0x000fe20003f05270 */
[----:B------:R-:W-:-:S12]  /*7dd0*/  BSSY.RECONVERGENT B0, `(.L_x_117) ;  /* 0x0000009000007945 */ /* 0x000fd80003800200 */
[----:B------:R-:W-:Y:S05]  /*7de0*/  @P0 BRA `(.L_x_119) ;  /* 0x0000000000140947 */ /* 0x000fea0003800000 */
[----:B------:R-:W2:Y:S02]  /*7df0*/  LDCU.64 UR4, c[0x0][0x888] ;  /* 0x00011100ff0477ac */ /* 0x000ea40008000a00 */
[----:B--2---:R-:W-:-:S04]  /*7e00*/  ISETP.NE.U32.AND P0, PT, RZ, UR4, PT ;  /* 0x00000004ff007c0c */ /* 0x004fc8000bf05070 */
[----:B------:R-:W-:-:S13]  /*7e10*/  ISETP.NE.AND.EX P0, PT, RZ, UR5, PT, P0 ;  /* 0x00000005ff007c0c */ /* 0x000fda000bf05300 */
[----:B------:R-:W-:Y:S05]  /*7e20*/  @!P0 EXIT ;  /* 0x000000000000894d */ /* 0x000fea0003800000 */
[----:B------:R-:W-:Y:S05]  /*7e30*/  BRA `(.L_x_120) ;  /* 0x0000000000087947 */ /* 0x000fea0003800000 */
.L_x_119:
[----:B------:R-:W-:-:S13]  /*7e40*/  FSETP.NEU.AND P0, PT, R41, RZ, PT ;  /* 0x000000ff2900720b */ /* 0x000fda0003f0d000 */
[----:B------:R-:W-:Y:S05]  /*7e50*/  @!P0 EXIT ;  /* 0x000000000000894d */ /* 0x000fea0003800000 */
.L_x_120:
[----:B------:R-:W-:Y:S05]  /*7e60*/  BSYNC.RECONVERGENT B0 ;  /* 0x0000000000007941 */ /* 0x000fea0003800200 */
.L_x_117:
[----:B------:R-:W-:Y:S01]  /*7e70*/  ULEA UR4, UR52, UR47, 0x3 ;  /* 0x0000002f34047291 */ /* 0x000fe2000f8e18ff */
[----:B------:R-:W-:-:S04]  /*7e80*/  DEPBAR.LE SB0, 0x0 ;  /* 0x000080000000791a */ /* 0x000fc80000000000 */
[----:B------:R-:W-:-:S04]  /*7e90*/  UIADD3 UR4, UPT, UPT, UR4, 0x48, URZ ;  /* 0x0000004804047890 */ /* 0x000fc8000fffe0ff */
[----:B------:R-:W-:-:S09]  /*7ea0*/  UPRMT UR4, UR54, 0x654, UR4 ;  /* 0x0000065436047896 */ /* 0x000fd20008000004 */
[----:B------:R-:W-:Y:S01]  /*7eb0*/  SYNCS.ARRIVE.TRANS64.RED.A1T0 RZ, [UR4], RZ ;  /* 0x000000ffffff79a7 */ /* 0x000fe20008100404 */
[----:B------:R-:W-:Y:S05]  /*7ec0*/  EXIT ;  /* 0x000000000000794d */ /* 0x000fea0003800000 */
.L_x_24:
[----:B--2---:R2:W3:Y:S02]  /*7ed0*/  SYNCS.PHASECHK.TRANS64.TRYWAIT P0, [R3+URZ+0xe0], R2 ;  /* 0x0000e002030075a7 */ /* 0x0044e400080011ff */
[----:B---3--:R-:W-:Y:S05]  /*7ee0*/  @!P0 NANOSLEEP.SYNCS 0x989680 ;  /* 0x009896800000895d */ /* 0x008fea0003900000 */
[----:B------:R-:W3:Y:S02]  /*7ef0*/  @!P0 SYNCS.PHASECHK.TRANS64 P0, [R3+URZ+0xe0], R2 ;  /* 0x0000e002030085a7 */ /* 0x000ee400080010ff */
[----:B---3--:R-:W-:Y:S05]  /*7f00*/  @!P0 BRA `(.L_x_24) ;  /* 0xfffffffc00f08947 */ /* 0x008fea000383ffff */
[----:B------:R-:W-:Y:S05]  /*7f10*/  BRA `(.L_x_121) ;  /* 0xffffff98005c7947 */ /* 0x000fea000383ffff */
.L_x_27:
[----:B-1----:R-:W-:-:S07]  /*7f20*/  MOV R0, UR33 ;  /* 0x0000002100007c02 */ /* 0x002fce0008000f00 */
.L_x_122:
[----:B-1----:R1:W2:Y:S02]  /*7f30*/  SYNCS.PHASECHK.TRANS64.TRYWAIT P0, [R0+URZ+0x18], R3 ;  /* 0x00001803000075a7 */ /* 0x0022a400080011ff */
[----:B--2---:R-:W-:Y:S05]  /*7f40*/  @!P0 NANOSLEEP.SYNCS 0x989680 ;  /* 0x009896800000895d */ /* 0x004fea0003900000 */
[----:B------:R-:W2:Y:S02]  /*7f50*/  @!P0 SYNCS.PHASECHK.TRANS64 P0, [R0+URZ+0x18], R3 ;  /* 0x00001803000085a7 */ /* 0x000ea400080010ff */
[----:B--2---:R-:W-:Y:S05]  /*7f60*/  @!P0 BRA `(.L_x_122) ;  /* 0xfffffffc00f08947 */ /* 0x004fea000383ffff */
[----:B------:R-:W-:Y:S05]  /*7f70*/  BRA `(.L_x_26) ;  /* 0xffffff9800a47947 */ /* 0x000fea000383ffff */
.L_x_34:
[----:B-1----:R-:W-:-:S07]  /*7f80*/  MOV R0, UR33 ;  /* 0x0000002100007c02 */ /* 0x002fce0008000f00 */
.L_x_123:
[----:B-1----:R1:W2:Y:S02]  /*7f90*/  SYNCS.PHASECHK.TRANS64.TRYWAIT P0, [R0+URZ+0x18], R3 ;  /* 0x00001803000075a7 */ /* 0x0022a400080011ff */
[----:B--2---:R-:W-:Y:S05]  /*7fa0*/  @!P0 NANOSLEEP.SYNCS 0x989680 ;  /* 0x009896800000895d */ /* 0x004fea0003900000 */
[----:B------:R-:W2:Y:S02]  /*7fb0*/  @!P0 SYNCS.PHASECHK.TRANS64 P0, [R0+URZ+0x18], R3 ;  /* 0x00001803000085a7 */ /* 0x000ea400080010ff */
[----:B--2---:R-:W-:Y:S05]  /*7fc0*/  @!P0 BRA `(.L_x_123) ;  /* 0xfffffffc00f08947 */ /* 0x004fea000383ffff */
[----:B------:R-:W-:Y:S05]  /*7fd0*/  BRA `(.L_x_33) ;  /* 0xffffff9c00987947 */ /* 0x000fea000383ffff */
.L_x_39:
[----:B-1----:R1:W2:Y:S02]  /*7fe0*/  SYNCS.PHASECHK.TRANS64.TRYWAIT P0, [R3+URZ+0x70], R0 ;  /* 0x00007000030075a7 */ /* 0x0022a400080011ff */
[----:B--2---:R-:W-:Y:S05]  /*7ff0*/  @!P0 NANOSLEEP.SYNCS 0x989680 ;  /* 0x009896800000895d */ /* 0x004fea0003900000 */
[----:B------:R-:W2:Y:S02]  /*8000*/  @!P0 SYNCS.PHASECHK.TRANS64 P0, [R3+URZ+0x70], R0 ;  /* 0x00007000030085a7 */ /* 0x000ea400080010ff */
[----:B--2---:R-:W-:Y:S05]  /*8010*/  @!P0 BRA `(.L_x_39) ;  /* 0xfffffffc00f08947 */ /* 0x004fea000383ffff */
[----:B------:R-:W-:Y:S05]  /*8020*/  BRA `(.L_x_124) ;  /* 0xffffffa0006c7947 */ /* 0x000fea000383ffff */
.L_x_43:
[----:B-1----:R-:W-:-:S07]  /*8030*/  MOV R0, UR4 ;  /* 0x0000000400007c02 */ /* 0x002fce0008000f00 */
.L_x_125:
[----:B-1----:R1:W2:Y:S02]  /*8040*/  SYNCS.PHASECHK.TRANS64.TRYWAIT P0, [R0+URZ], R3 ;  /* 0x00000003000075a7 */ /* 0x0022a400080011ff */
[----:B--2---:R-:W-:Y:S05]  /*8050*/  @!P0 NANOSLEEP.SYNCS 0x989680 ;  /* 0x009896800000895d */ /* 0x004fea0003900000 */
[----:B------:R-:W2:Y:S02]  /*8060*/  @!P0 SYNCS.PHASECHK.TRANS64 P0, [R0+URZ], R3 ;  /* 0x00000003000085a7 */ /* 0x000ea400080010ff */
[----:B--2---:R-:W-:Y:S05]  /*8070*/  @!P0 BRA `(.L_x_125) ;  /* 0xfffffffc00f08947 */ /* 0x004fea000383ffff */
[----:B------:R-:W-:Y:S05]  /*8080*/  BRA `(.L_x_126) ;  /* 0xffffffa800187947 */ /* 0x000fea000383ffff */
.L_x_44:
[----:B------:R-:W-:-:S07]  /*8090*/  MOV R0, UR5 ;  /* 0x0000000500007c02 */ /* 0x000fce0008000f00 */
.L_x_127:
[----:B-1----:R1:W2:Y:S02]  /*80a0*/  SYNCS.PHASECHK.TRANS64.TRYWAIT P0, [R0+URZ], R3 ;  /* 0x00000003000075a7 */ /* 0x0022a400080011ff */
[----:B--2---:R-:W-:Y:S05]  /*80b0*/  @!P0 NANOSLEEP.SYNCS 0x989680 ;  /* 0x009896800000895d */ /* 0x004fea0003900000 */
[----:B------:R-:W2:Y:S02]  /*80c0*/  @!P0 SYNCS.PHASECHK.TRANS64 P0, [R0+URZ], R3 ;  /* 0x00000003000085a7 */ /* 0x000ea400080010ff */
[----:B--2---:R-:W-:Y:S05]  /*80d0*/  @!P0 BRA `(.L_x_127) ;  /* 0xfffffffc00f08947 */ /* 0x004fea000383ffff */
[----:B------:R-:W-:Y:S05]  /*80e0*/  BRA `(.L_x_128) ;  /* 0xffffffa800247947 */ /* 0x000fea000383ffff */
.L_x_47:
[----:B-1----:R1:W2:Y:S02]  /*80f0*/  SYNCS.PHASECHK.TRANS64.TRYWAIT P0, [R2+URZ+0xd0], R5 ;  /* 0x0000d005020075a7 */ /* 0x0022a400080011ff */
[----:B--2---:R-:W-:Y:S05]  /*8100*/  @!P0 NANOSLEEP.SYNCS 0x989680 ;  /* 0x009896800000895d */ /* 0x004fea0003900000 */
[----:B------:R-:W2:Y:S02]  /*8110*/  @!P0 SYNCS.PHASECHK.TRANS64 P0, [R2+URZ+0xd0], R5 ;  /* 0x0000d005020085a7 */ /* 0x000ea400080010ff */
[----:B--2---:R-:W-:Y:S05]  /*8120*/  @!P0 BRA `(.L_x_47) ;  /* 0xfffffffc00f08947 */ /* 0x004fea000383ffff */
[----:B------:R-:W-:Y:S05]  /*8130*/  BRA `(.L_x_129) ;  /* 0xffffffa800807947 */ /* 0x000fea000383ffff */
.L_x_48:
[----:B------:R-:W-:-:S07]  /*8140*/  MOV R2, UR4 ;  /* 0x0000000400027c02 */ /* 0x000fce0008000f00 */
.L_x_130:
[----:B-1----:R1:W2:Y:S02]  /*8150*/  SYNCS.PHASECHK.TRANS64.TRYWAIT P0, [R2+URZ+0x80], R5 ;  /* 0x00008005020075a7 */ /* 0x0022a400080011ff */
[----:B--2---:R-:W-:Y:S05]  /*8160*/  @!P0 NANOSLEEP.SYNCS 0x989680 ;  /* 0x009896800000895d */ /* 0x004fea0003900000 */
[----:B------:R-:W2:Y:S02]  /*8170*/  @!P0 SYNCS.PHASECHK.TRANS64 P0, [R2+URZ+0x80], R5 ;  /* 0x00008005020085a7 */ /* 0x000ea400080010ff */
[----:B--2---:R-:W-:Y:S05]  /*8180*/  @!P0 BRA `(.L_x_130) ;  /* 0xfffffffc00f08947 */ /* 0x004fea000383ffff */
[----:B------:R-:W-:Y:S05]  /*8190*/  BRA `(.L_x_131) ;  /* 0xffffffa800907947 */ /* 0x000fea000383ffff */
.L_x_49:
[----:B-1----:R1:W2:Y:S02]  /*81a0*/  SYNCS.PHASECHK.TRANS64.TRYWAIT P1, [R2+URZ+0x70], R5 ;  /* 0x00007005020075a7 */ /* 0x0022a400080211ff */
[----:B--2---:R-:W-:Y:S05]  /*81b0*/  @!P1 NANOSLEEP.SYNCS 0x989680 ;  /* 0x009896800000995d */ /* 0x004fea0003900000 */
[----:B------:R-:W2:Y:S02]  /*81c0*/  @!P1 SYNCS.PHASECHK.TRANS64 P1, [R2+URZ+0x70], R5 ;  /* 0x00007005020095a7 */ /* 0x000ea400080210ff */
[----:B--2---:R-:W-:Y:S05]  /*81d0*/  @!P1 BRA `(.L_x_49) ;  /* 0xfffffffc00f09947 */ /* 0x004fea000383ffff */
[----:B------:R-:W-:Y:S05]  /*81e0*/  BRA `(.L_x_132) ;  /* 0xffffffa800c07947 */ /* 0x000fea000383ffff */
.L_x_52:
[----:B------:R-:W-:-:S07]  /*81f0*/  MOV R0, UR4 ;  /* 0x0000000400007c02 */ /* 0x000fce0008000f00 */
.L_x_133:
[----:B-1----:R1:W2:Y:S02]  /*8200*/  SYNCS.PHASECHK.TRANS64.TRYWAIT P0, [R0+URZ+0x80], R3 ;  /* 0x00008003000075a7 */ /* 0x0022a400080011ff */
[----:B--2---:R-:W-:Y:S05]  /*8210*/  @!P0 NANOSLEEP.SYNCS 0x989680 ;  /* 0x009896800000895d */ /* 0x004fea0003900000 */
[----:B------:R-:W2:Y:S02]  /*8220*/  @!P0 SYNCS.PHASECHK.TRANS64 P0, [R0+URZ+0x80], R3 ;  /* 0x00008003000085a7 */ /* 0x000ea400080010ff */
[----:B--2---:R-:W-:Y:S05]  /*8230*/  @!P0 BRA `(.L_x_133) ;  /* 0xfffffffc00f08947 */ /* 0x004fea000383ffff */
[----:B------:R-:W-:Y:S05]  /*8240*/  BRA `(.L_x_51) ;  /* 0xffffffac00147947 */ /* 0x000fea000383ffff */
.L_x_59:
[----:B-1----:R1:W2:Y:S02]  /*8250*/  SYNCS.PHASECHK.TRANS64.TRYWAIT P1, [R0+URZ+0x70], R5 ;  /* 0x00007005000075a7 */ /* 0x0022a400080211ff */
[----:B--2---:R-:W-:Y:S05]  /*8260*/  @!P1 NANOSLEEP.SYNCS 0x989680 ;  /* 0x009896800000995d */ /* 0x004fea0003900000 */
[----:B------:R-:W2:Y:S02]  /*8270*/  @!P1 SYNCS.PHASECHK.TRANS64 P1, [R0+URZ+0x70], R5 ;  /* 0x00007005000095a7 */ /* 0x000ea400080210ff */
[----:B--2---:R-:W-:Y:S05]  /*8280*/  @!P1 BRA `(.L_x_59) ;  /* 0xfffffffc00f09947 */ /* 0x004fea000383ffff */
[----:B------:R-:W-:Y:S05]  /*8290*/  BRA `(.L_x_134) ;  /* 0xffffffb000a87947 */ /* 0x000fea000383ffff */
.L_x_60:
[----:B------:R-:W-:-:S07]  /*82a0*/  MOV R3, UR45 ;  /* 0x0000002d00037c02 */ /* 0x000fce0008000f00 */
.L_x_135:
[----:B-1----:R1:W2:Y:S02]  /*82b0*/  SYNCS.PHASECHK.TRANS64.TRYWAIT P0, [R3+URZ+0xb0], R0 ;  /* 0x0000b000030075a7 */ /* 0x0022a400080011ff */
[----:B--2---:R-:W-:Y:S05]  /*82c0*/  @!P0 NANOSLEEP.SYNCS 0x989680 ;  /* 0x009896800000895d */ /* 0x004fea0003900000 */
[----:B------:R-:W2:Y:S02]  /*82d0*/  @!P0 SYNCS.PHASECHK.TRANS64 P0, [R3+URZ+0xb0], R0 ;  /* 0x0000b000030085a7 */ /* 0x000ea400080010ff */
[----:B--2---:R-:W-:Y:S05]  /*82e0*/  @!P0 BRA `(.L_x_135) ;  /* 0xfffffffc00f08947 */ /* 0x004fea000383ffff */
[----:B------:R-:W-:Y:S05]  /*82f0*/  BRA `(.L_x_136) ;  /* 0xffffffb000e07947 */ /* 0x000fea000383ffff */
.L_x_63:
[----:B------:R-:W-:Y:S07]  /*8300*/  MOV R0, UR7 ;  /* 0x0000000700007c02 */ /* 0x000fee0008000f00 */
.L_x_137:
[----:B-1----:R1:W2:Y:S02]  /*8310*/  SYNCS.PHASECHK.TRANS64.TRYWAIT P0, [R0+URZ], R3 ;  /* 0x00000003000075a7 */ /* 0x0022a400080011ff */
[----:B--2---:R-:W-:Y:S05]  /*8320*/  @!P0 NANOSLEEP.SYNCS 0x989680 ;  /* 0x009896800000895d */ /* 0x004fea0003900000 */
[----:B------:R-:W2:Y:S02]  /*8330*/  @!P0 SYNCS.PHASECHK.TRANS64 P0, [R0+URZ], R3 ;  /* 0x00000003000085a7 */ /* 0x000ea400080010ff */
[----:B--2---:R-:W-:Y:S05]  /*8340*/  @!P0 BRA `(.L_x_137) ;  /* 0xfffffffc00f08947 */ /* 0x004fea000383ffff */
[----:B------:R-:W-:Y:S05]  /*8350*/  BRA `(.L_x_62) ;  /* 0xffffffb000fc7947 */ /* 0x000fea000383ffff */
.L_x_66:
[----:B------:R-:W-:-:S07]  /*8360*/  MOV R0, UR4 ;  /* 0x0000000400007c02 */ /* 0x000fce0008000f00 */
.L_x_138:
[----:B--2---:R2:W4:Y:S02]  /*8370*/  SYNCS.PHASECHK.TRANS64.TRYWAIT P0, [R0+URZ], R3 ;  /* 0x00000003000075a7 */ /* 0x00452400080011ff */
[----:B----4-:R-:W-:Y:S05]  /*8380*/  @!P0 NANOSLEEP.SYNCS 0x989680 ;  /* 0x009896800000895d */ /* 0x010fea0003900000 */
[----:B------:R-:W4:Y:S02]  /*8390*/  @!P0 SYNCS.PHASECHK.TRANS64 P0, [R0+URZ], R3 ;  /* 0x00000003000085a7 */ /* 0x000f2400080010ff */
[----:B----4-:R-:W-:Y:S05]  /*83a0*/  @!P0 BRA `(.L_x_138) ;  /* 0xfffffffc00f08947 */ /* 0x010fea000383ffff */
[----:B------:R-:W-:Y:S05]  /*83b0*/  BRA `(.L_x_139) ;  /* 0xffffffb800287947 */ /* 0x000fea000383ffff */
.L_x_67:
[----:B------:R-:W-:-:S07]  /*83c0*/  MOV R0, UR5 ;  /* 0x0000000500007c02 */ /* 0x000fce0008000f00 */
.L_x_140:
[----:B-1----:R1:W2:Y:S02]  /*83d0*/  SYNCS.PHASECHK.TRANS64.TRYWAIT P0, [R0+URZ], R3 ;  /* 0x00000003000075a7 */ /* 0x0022a400080011ff */
[----:B--2---:R-:W-:Y:S05]  /*83e0*/  @!P0 NANOSLEEP.SYNCS 0x989680 ;  /* 0x009896800000895d */ /* 0x004fea0003900000 */
[----:B------:R-:W2:Y:S02]  /*83f0*/  @!P0 SYNCS.PHASECHK.TRANS64 P0, [R0+URZ], R3 ;  /* 0x00000003000085a7 */ /* 0x000ea400080010ff */
[----:B--2---:R-:W-:Y:S05]  /*8400*/  @!P0 BRA `(.L_x_140) ;  /* 0xfffffffc00f08947 */ /* 0x004fea000383ffff */
[----:B------:R-:W-:Y:S05]  /*8410*/  BRA `(.L_x_141) ;  /* 0xffffffb800347947 */ /* 0x000fea000383ffff */
.L_x_68:
[----:B------:R-:W-:-:S07]  /*8420*/  MOV R0, UR5 ;  /* 0x0000000500007c02 */ /* 0x000fce0008000f00 */
.L_x_142:
[----:B-1----:R1:W2:Y:S02]  /*8430*/  SYNCS.PHASECHK.TRANS64.TRYWAIT P0, [R0+URZ], R3 ;  /* 0x00000003000075a7 */ /* 0x0022a400080011ff */
[----:B--2---:R-:W-:Y:S05]  /*8440*/  @!P0 NANOSLEEP.SYNCS 0x989680 ;  /* 0x009896800000895d */ /* 0x004fea0003900000 */
[----:B------:R-:W2:Y:S02]  /*8450*/  @!P0 SYNCS.PHASECHK.TRANS64 P0, [R0+URZ], R3 ;  /* 0x00000003000085a7 */ /* 0x000ea400080010ff */
[----:B--2---:R-:W-:Y:S05]  /*8460*/  @!P0 BRA `(.L_x_142) ;  /* 0xfffffffc00f08947 */ /* 0x004fea000383ffff */
[----:B------:R-:W-:Y:S05]  /*8470*/  BRA `(.L_x_143) ;  /* 0xffffffb800407947 */ /* 0x000fea000383ffff */
.L_x_69:
[----:B------:R-:W-:-:S07]  /*8480*/  MOV R0, UR4 ;  /* 0x0000000400007c02 */ /* 0x000fce0008000f00 */
.L_x_144:
[----:B-1----:R1:W2:Y:S02]  /*8490*/  SYNCS.PHASECHK.TRANS64.TRYWAIT P0, [R0+URZ], R3 ;  /* 0x00000003000075a7 */ /* 0x0022a400080011ff */
[----:B--2---:R-:W-:Y:S05]  /*84a0*/  @!P0 NANOSLEEP.SYNCS 0x989680 ;  /* 0x009896800000895d */ /* 0x004fea0003900000 */
[----:B------:R-:W2:Y:S02]  /*84b0*/  @!P0 SYNCS.PHASECHK.TRANS64 P0, [R0+URZ], R3 ;  /* 0x00000003000085a7 */ /* 0x000ea400080010ff */
[----:B--2---:R-:W-:Y:S05]  /*84c0*/  @!P0 BRA `(.L_x_144) ;  /* 0xfffffffc00f08947 */ /* 0x004fea000383ffff */
[----:B------:R-:W-:Y:S05]  /*84d0*/  BRA `(.L_x_145) ;  /* 0xffffffb8004c7947 */ /* 0x000fea000383ffff */
.L_x_74:
[----:B---3--:R3:W1:Y:S02]  /*84e0*/  SYNCS.PHASECHK.TRANS64.TRYWAIT P0, [R12+URZ+0x70], R9 ;  /* 0x000070090c0075a7 */ /* 0x00866400080011ff */
[----:B-1----:R-:W-:Y:S05]  /*84f0*/  @!P0 NANOSLEEP.SYNCS 0x989680 ;  /* 0x009896800000895d */ /* 0x002fea0003900000 */
[----:B------:R-:W1:Y:S02]  /*8500*/  @!P0 SYNCS.PHASECHK.TRANS64 P0, [R12+URZ+0x70], R9 ;  /* 0x000070090c0085a7 */ /* 0x000e6400080010ff */
[----:B-1----:R-:W-:Y:S05]  /*8510*/  @!P0 BRA `(.L_x_74) ;  /* 0xfffffffc00f08947 */ /* 0x002fea000383ffff */
[----:B------:R-:W-:Y:S05]  /*8520*/  BRA `(.L_x_146) ;  /* 0xffffffbc005c7947 */ /* 0x000fea000383ffff */
.L_x_77:
[----:B------:R-:W-:Y:S07]  /*8530*/  MOV R0, UR24 ;  /* 0x0000001800007c02 */ /* 0x000fee0008000f00 */
.L_x_147:
[----:B-1----:R1:W2:Y:S02]  /*8540*/  SYNCS.PHASECHK.TRANS64.TRYWAIT P2, [R0+URZ+0x68], R9 ;  /* 0x00006809000075a7 */ /* 0x0022a400080411ff */
[----:B--2---:R-:W-:Y:S05]  /*8550*/  @!P2 NANOSLEEP.SYNCS 0x989680 ;  /* 0x009896800000a95d */ /* 0x004fea0003900000 */
[----:B------:R-:W2:Y:S02]  /*8560*/  @!P2 SYNCS.PHASECHK.TRANS64 P2, [R0+URZ+0x68], R9 ;  /* 0x000068090000a5a7 */ /* 0x000ea400080410ff */
[----:B--2---:R-:W-:Y:S05]  /*8570*/  @!P2 BRA `(.L_x_147) ;  /* 0xfffffffc00f0a947 */ /* 0x004fea000383ffff */
[----:B------:R-:W-:Y:S05]  /*8580*/  BRA `(.L_x_76) ;  /* 0xffffffc000c07947 */ /* 0x000fea000383ffff */
.L_x_80:
[----:B------:R-:W-:Y:S07]  /*8590*/  MOV R0, UR4 ;  /* 0x0000000400007c02 */ /* 0x000fee0008000f00 */
.L_x_148:
[----:B-1----:R1:W2:Y:S02]  /*85a0*/  SYNCS.PHASECHK.TRANS64.TRYWAIT P0, [R0+URZ+0x48], R9 ;  /* 0x00004809000075a7 */ /* 0x0022a400080011ff */
[----:B--2---:R-:W-:Y:S05]  /*85b0*/  @!P0 NANOSLEEP.SYNCS 0x989680 ;  /* 0x009896800000895d */ /* 0x004fea0003900000 */
[----:B------:R-:W2:Y:S02]  /*85c0*/  @!P0 SYNCS.PHASECHK.TRANS64 P0, [R0+URZ+0x48], R9 ;  /* 0x00004809000085a7 */ /* 0x000ea400080010ff */
[----:B--2---:R-:W-:Y:S05]  /*85d0*/  @!P0 BRA `(.L_x_148) ;  /* 0xfffffffc00f08947 */ /* 0x004fea000383ffff */
[----:B------:R-:W-:Y:S05]  /*85e0*/  BRA `(.L_x_149) ;  /* 0xffffffc400207947 */ /* 0x000fea000383ffff */
.L_x_81:
[----:B------:R-:W-:Y:S07]  /*85f0*/  MOV R9, UR5 ;  /* 0x0000000500097c02 */ /* 0x000fee0008000f00 */
.L_x_150:
[----:B-1----:R1:W2:Y:S02]  /*8600*/  SYNCS.PHASECHK.TRANS64.TRYWAIT P0, [R9+URZ+0x48], R0 ;  /* 0x00004800090075a7 */ /* 0x0022a400080011ff */
[----:B--2---:R-:W-:Y:S05]  /*8610*/  @!P0 NANOSLEEP.SYNCS 0x989680 ;  /* 0x009896800000895d */ /* 0x004fea0003900000 */
[----:B------:R-:W2:Y:S02]  /*8620*/  @!P0 SYNCS.PHASECHK.TRANS64 P0, [R9+URZ+0x48], R0 ;  /* 0x00004800090085a7 */ /* 0x000ea400080010ff */
[----:B--2---:R-:W-:Y:S05]  /*8630*/  @!P0 BRA `(.L_x_150) ;  /* 0xfffffffc00f08947 */ /* 0x004fea000383ffff */
[----:B------:R-:W-:Y:S05]  /*8640*/  BRA `(.L_x_151) ;  /* 0xffffffc4007c7947 */ /* 0x000fea000383ffff */
.L_x_83:
[----:B------:R-:W-:-:S07]  /*8650*/  MOV R0, UR4 ;  /* 0x0000000400007c02 */ /* 0x000fce0008000f00 */
.L_x_152:
[----:B-1----:R1:W2:Y:S02]  /*8660*/  SYNCS.PHASECHK.TRANS64.TRYWAIT P0, [R0+URZ], R3 ;  /* 0x00000003000075a7 */ /* 0x0022a400080011ff */
[----:B--2---:R-:W-:Y:S05]  /*8670*/  @!P0 NANOSLEEP.SYNCS 0x989680 ;  /* 0x009896800000895d */ /* 0x004fea0003900000 */
[----:B------:R-:W2:Y:S02]  /*8680*/  @!P0 SYNCS.PHASECHK.TRANS64 P0, [R0+URZ], R3 ;  /* 0x00000003000085a7 */ /* 0x000ea400080010ff */
[----:B--2---:R-:W-:Y:S05]  /*8690*/  @!P0 BRA `(.L_x_152) ;  /* 0xfffffffc00f08947 */ /* 0x004fea000383ffff */
[----:B------:R-:W-:Y:S05]  /*86a0*/  BRA `(.L_x_153) ;  /* 0xffffffc8000c7947 */ /* 0x000fea000383ffff */
.L_x_84:
[----:B------:R-:W-:-:S07]  /*86b0*/  MOV R0, UR5 ;  /* 0x0000000500007c02 */ /* 0x000fce0008000f00 */
.L_x_154:
[----:B-1----:R1:W2:Y:S02]  /*86c0*/  SYNCS.PHASECHK.TRANS64.TRYWAIT P0, [R0+URZ], R3 ;  /* 0x00000003000075a7 */ /* 0x0022a400080011ff */
[----:B--2---:R-:W-:Y:S05]  /*86d0*/  @!P0 NANOSLEEP.SYNCS 0x989680 ;  /* 0x009896800000895d */ /* 0x004fea0003900000 */
[----:B------:R-:W2:Y:S02]  /*86e0*/  @!P0 SYNCS.PHASECHK.TRANS64 P0, [R0+URZ], R3 ;  /* 0x00000003000085a7 */ /* 0x000ea400080010ff */
[----:B--2---:R-:W-:Y:S05]  /*86f0*/  @!P0 BRA `(.L_x_154) ;  /* 0xfffffffc00f08947 */ /* 0x004fea000383ffff */
[----:B------:R-:W-:Y:S05]  /*8700*/  BRA `(.L_x_155) ;  /* 0xffffffc800187947 */ /* 0x000fea000383ffff */
.L_x_86:
[----:B-1----:R1:W2:Y:S02]  /*8710*/  SYNCS.PHASECHK.TRANS64.TRYWAIT P0, [R0+URZ+0x70], R3 ;  /* 0x00007003000075a7 */ /* 0x0022a400080011ff */
[----:B--2---:R-:W-:Y:S05]  /*8720*/  @!P0 NANOSLEEP.SYNCS 0x989680 ;  /* 0x009896800000895d */ /* 0x004fea0003900000 */
[----:B------:R-:W2:Y:S02]  /*8730*/  @!P0 SYNCS.PHASECHK.TRANS64 P0, [R0+URZ+0x70], R3 ;  /* 0x00007003000085a7 */ /* 0x000ea400080010ff */
[----:B--2---:R-:W-:Y:S05]  /*8740*/  @!P0 BRA `(.L_x_86) ;  /* 0xfffffffc00f08947 */ /* 0x004fea000383ffff */
[----:B------:R-:W-:Y:S05]  /*8750*/  BRA `(.L_x_156) ;  /* 0xffffffcc00007947 */ /* 0x000fea000383ffff */
.L_x_96:
[----:B-1----:R1:W3:Y:S02]  /*8760*/  SYNCS.PHASECHK.TRANS64.TRYWAIT P1, [R0+URZ+0x30], R5 ;  /* 0x00003005000075a7 */ /* 0x0022e400080211ff */
[----:B---3--:R-:W-:Y:S05]  /*8770*/  @!P1 NANOSLEEP.SYNCS 0x989680 ;  /* 0x009896800000995d */ /* 0x008fea0003900000 */
[----:B------:R-:W3:Y:S02]  /*8780*/  @!P1 SYNCS.PHASECHK.TRANS64 P1, [R0+URZ+0x30], R5 ;  /* 0x00003005000095a7 */ /* 0x000ee400080210ff */
[----:B---3--:R-:W-:Y:S05]  /*8790*/  @!P1 BRA `(.L_x_96) ;  /* 0xfffffffc00f09947 */ /* 0x008fea000383ffff */
[----:B------:R-:W-:Y:S05]  /*87a0*/  BRA `(.L_x_95) ;  /* 0xffffffd800a07947 */ /* 0x000fea000383ffff */
.L_x_98:
[----:B-1----:R1:W4:Y:S02]  /*87b0*/  SYNCS.PHASECHK.TRANS64.TRYWAIT P0, [R108+URZ+0x90], R3 ;  /* 0x000090036c0075a7 */ /* 0x00232400080011ff */
[----:B----4-:R-:W-:Y:S05]  /*87c0*/  @!P0 NANOSLEEP.SYNCS 0x989680 ;  /* 0x009896800000895d */ /* 0x010fea0003900000 */
[----:B------:R-:W4:Y:S02]  /*87d0*/  @!P0 SYNCS.PHASECHK.TRANS64 P0, [R108+URZ+0x90], R3 ;  /* 0x000090036c0085a7 */ /* 0x000f2400080010ff */
[----:B----4-:R-:W-:Y:S05]  /*87e0*/  @!P0 BRA `(.L_x_98) ;  /* 0xfffffffc00f08947 */ /* 0x010fea000383ffff */
[----:B------:R-:W-:Y:S05]  /*87f0*/  BRA `(.L_x_97) ;  /* 0xffffffd800d87947 */ /* 0x000fea000383ffff */
.L_x_109:
[----:B--2---:R2:W4:Y:S02]  /*8800*/  SYNCS.PHASECHK.TRANS64.TRYWAIT P0, [R2+URZ+0x30], R5 ;  /* 0x00003005020075a7 */ /* 0x00452400080011ff */
[----:B----4-:R-:W-:Y:S05]  /*8810*/  @!P0 NANOSLEEP.SYNCS 0x989680 ;  /* 0x009896800000895d */ /* 0x010fea0003900000 */
[----:B------:R-:W4:Y:S02]  /*8820*/  @!P0 SYNCS.PHASECHK.TRANS64 P0, [R2+URZ+0x30], R5 ;  /* 0x00003005020085a7 */ /* 0x000f2400080010ff */
[----:B----4-:R-:W-:Y:S05]  /*8830*/  @!P0 BRA `(.L_x_109) ;  /* 0xfffffffc00f08947 */ /* 0x010fea000383ffff */
[----:B------:R-:W-:Y:S05]  /*8840*/  BRA `(.L_x_108) ;  /* 0xffffffe400c87947 */ /* 0x000fea000383ffff */
        .weak           $__internal_0_$__cuda_sm10x_tcgen05_guardrail_trap_col_being_dealloced_not_returned_by_alloc
        .type           $__internal_0_$__cuda_sm10x_tcgen05_guardrail_trap_col_being_dealloced_not_returned_by_alloc,@function
        .size           $__internal_0_$__cuda_sm10x_tcgen05_guardrail_trap_col_being_dealloced_not_returned_by_alloc,($__internal_1_$__cuda_sm10x_tcgen05_guardrail_trap_phase_invalid_during_alloc - $__internal_0_$__cuda_sm10x_tcgen05_guardrail_trap_col_being_dealloced_not_returned_by_alloc)
$__internal_0_$__cuda_sm10x_tcgen05_guardrail_trap_col_being_dealloced_not_returned_by_alloc:
[----:B------:R-:W-:Y:S05]  /*8850*/  BPT.TRAP 0x1 ;  /* 0x000000040000795c */ /* 0x000fea0000300000 */
[----:B------:R-:W-:-:S04]  /*8860*/  HFMA2 R3, -RZ, RZ, 0, 0 ;  /* 0x00000000ff037431 */ /* 0x000fc800000001ff */
[----:B------:R-:W-:Y:S05]  /*8870*/  RET.REL.NODEC R2 `(_ZN7cutlass13device_kernelINS_4gemm6kernel13GemmUniversalIN4cute5tupleIJiiiiEEENS1_10collective13CollectiveMmaINS1_35MainloopSm100TmaUmmaWarpSpecializedILi3ELi2ELi4ENS5_IJNS4_1CILi1EEENSA_ILi2EEESB_EEEEENS5_IJNSA_ILi128EEENSA_ILi64EEESF_EEENS_10bfloat16_tENS5_IJlSB_lEEESI_SJ_NS4_8TiledMMAINS4_8MMA_AtomIJNS4_20SM100_MMA_F16BF16_SSISI_SI_fLi128ELi64ELNS4_4UMMA5MajorE0ELSO_0ELNSN_7ScaleInE0ELSP_0EEEEEENS4_6LayoutINS5_IJSB_SB_SB_EEENS5_IJNSA_ILi0EEESU_SU_EEEEENS5_IJNS4_10UnderscoreESX_SX_EEEEENS4_23SM90_TMA_LOAD_MULTICASTENS4_14ComposedLayoutINS4_7SwizzleILi3ELi4ELi3EEENS4_18smem_ptr_flag_bitsILi16EEENSS_INS5_IJNSA_ILi8EEESG_EEENS5_IJSG_SB_EEEEEEEvNS4_8identityENS4_13SM90_TMA_LOADES1A_vS1B_EENS_8epilogue10collective18CollectiveEpilogueINS1E_23Sm100TmaWarpSpecializedILi3ELi2ELi32ELb1ELb0EEEJSH_NS5_IJNSS_ISF_SB_EENSS_INSA_ILi32EEESB_EEEEESI_SJ_SI_SJ_NS1E_6fusion15FusionCallbacksIS1I_NS1N_17LinearCombinationISI_fSI_fLNS_15FloatRoundStyleE2EEESH_S1M_JEEENS4_5SM1004TMEM4LOAD26SM100_TMEM_LOAD_32dp32b32xES1C_NS11_INS12_ILi2ELi4ELi3EEES15_NSS_INS5_IJS16_S1K_EEENS5_IJS1K_SB_EEEEEEENS4_39AutoVectorizingCopyWithAssumedAlignmentILi128EEENS4_14SM90_TMA_STOREES21_S23_S23_EEEvvEEEEvNT_6ParamsE) ;  /* 0xffffff7402e07950 */ /* 0x000fea0003c3ffff */
        .weak           $__internal_1_$__cuda_sm10x_tcgen05_guardrail_trap_phase_invalid_during_alloc
        .type           $__internal_1_$__cuda_sm10x_tcgen05_guardrail_trap_phase_invalid_during_alloc,@function
        .size           $__internal_1_$__cuda_sm10x_tcgen05_guardrail_trap_phase_invalid_during_alloc,($__internal_2_$__cuda_sm10x_tcgen05_guardrail_trap_unallocated_columns_being_dealloced - $__internal_1_$__cuda_sm10x_tcgen05_guardrail_trap_phase_invalid_during_alloc)
$__internal_1_$__cuda_sm10x_tcgen05_guardrail_trap_phase_invalid_during_alloc:
[----:B------:R-:W-:Y:S05]  /*8880*/  BPT.TRAP 0x1 ;  /* 0x000000040000795c */ /* 0x000fea0000300000 */
[----:B------:R-:W-:-:S04]  /*8890*/  MOV R5, 0x0 ;  /* 0x0000000000057802 */ /* 0x000fc80000000f00 */
[----:B------:R-:W-:Y:S05]  /*88a0*/  RET.REL.NODEC R4 `(_ZN7cutlass13device_kernelINS_4gemm6kernel13GemmUniversalIN4cute5tupleIJiiiiEEENS1_10collective13CollectiveMmaINS1_35MainloopSm100TmaUmmaWarpSpecializedILi3ELi2ELi4ENS5_IJNS4_1CILi1EEENSA_ILi2EEESB_EEEEENS5_IJNSA_ILi128EEENSA_ILi64EEESF_EEENS_10bfloat16_tENS5_IJlSB_lEEESI_SJ_NS4_8TiledMMAINS4_8MMA_AtomIJNS4_20SM100_MMA_F16BF16_SSISI_SI_fLi128ELi64ELNS4_4UMMA5MajorE0ELSO_0ELNSN_7ScaleInE0ELSP_0EEEEEENS4_6LayoutINS5_IJSB_SB_SB_EEENS5_IJNSA_ILi0EEESU_SU_EEEEENS5_IJNS4_10UnderscoreESX_SX_EEEEENS4_23SM90_TMA_LOAD_MULTICASTENS4_14ComposedLayoutINS4_7SwizzleILi3ELi4ELi3EEENS4_18smem_ptr_flag_bitsILi16EEENSS_INS5_IJNSA_ILi8EEESG_EEENS5_IJSG_SB_EEEEEEEvNS4_8identityENS4_13SM90_TMA_LOADES1A_vS1B_EENS_8epilogue10collective18CollectiveEpilogueINS1E_23Sm100TmaWarpSpecializedILi3ELi2ELi32ELb1ELb0EEEJSH_NS5_IJNSS_ISF_SB_EENSS_INSA_ILi32EEESB_EEEEESI_SJ_SI_SJ_NS1E_6fusion15FusionCallbacksIS1I_NS1N_17LinearCombinationISI_fSI_fLNS_15FloatRoundStyleE2EEESH_S1M_JEEENS4_5SM1004TMEM4LOAD26SM100_TMEM_LOAD_32dp32b32xES1C_NS11_INS12_ILi2ELi4ELi3EEES15_NSS_INS5_IJS16_S1K_EEENS5_IJS1K_SB_EEEEEEENS4_39AutoVectorizingCopyWithAssumedAlignmentILi128EEENS4_14SM90_TMA_STOREES21_S23_S23_EEEvvEEEEvNT_6ParamsE) ;  /* 0xffffff7404d47950 */ /* 0x000fea0003c3ffff */
        .weak           $__internal_2_$__cuda_sm10x_tcgen05_guardrail_trap_unallocated_columns_being_dealloced
        .type           $__internal_2_$__cuda_sm10x_tcgen05_guardrail_trap_unallocated_columns_being_dealloced,@function
        .size           $__internal_2_$__cuda_sm10x_tcgen05_guardrail_trap_unallocated_columns_being_dealloced,(.L_x_158 - $__internal_2_$__cuda_sm10x_tcgen05_guardrail_trap_unallocated_columns_being_dealloced)
$__internal_2_$__cuda_sm10x_tcgen05_guardrail_trap_unallocated_columns_being_dealloced:
[----:B------:R-:W-:Y:S05]  /*88b0*/  BPT.TRAP 0x1 ;  /* 0x000000040000795c */ /* 0x000fea0000300000 */
[----:B------:R-:W-:-:S04]  /*88c0*/  HFMA2 R3, -RZ, RZ, 0, 0 ;  /* 0x00000000ff037431 */ /* 0x000fc800000001ff */
[----:B------:R-:W-:Y:S05]  /*88d0*/  RET.REL.NODEC R2 `(_ZN7cutlass13device_kernelINS_4gemm6kernel13GemmUniversalIN4cute5tupleIJiiiiEEENS1_10collective13CollectiveMmaINS1_35MainloopSm100TmaUmmaWarpSpecializedILi3ELi2ELi4ENS5_IJNS4_1CILi1EEENSA_ILi2EEESB_EEEEENS5_IJNSA_ILi128EEENSA_ILi64EEESF_EEENS_10bfloat16_tENS5_IJlSB_lEEESI_SJ_NS4_8TiledMMAINS4_8MMA_AtomIJNS4_20SM100_MMA_F16BF16_SSISI_SI_fLi128ELi64ELNS4_4UMMA5MajorE0ELSO_0ELNSN_7ScaleInE0ELSP_0EEEEEENS4_6LayoutINS5_IJSB_SB_SB_EEENS5_IJNSA_ILi0EEESU_SU_EEEEENS5_IJNS4_10UnderscoreESX_SX_EEEEENS4_23SM90_TMA_LOAD_MULTICASTENS4_14ComposedLayoutINS4_7SwizzleILi3ELi4ELi3EEENS4_18smem_ptr_flag_bitsILi16EEENSS_INS5_IJNSA_ILi8EEESG_EEENS5_IJSG_SB_EEEEEEEvNS4_8identityENS4_13SM90_TMA_LOADES1A_vS1B_EENS_8epilogue10collective18CollectiveEpilogueINS1E_23Sm100TmaWarpSpecializedILi3ELi2ELi32ELb1ELb0EEEJSH_NS5_IJNSS_ISF_SB_EENSS_INSA_ILi32EEESB_EEEEESI_SJ_SI_SJ_NS1E_6fusion15FusionCallbacksIS1I_NS1N_17LinearCombinationISI_fSI_fLNS_15FloatRoundStyleE2EEESH_S1M_JEEENS4_5SM1004TMEM4LOAD26SM100_TMEM_LOAD_32dp32b32xES1C_NS11_INS12_ILi2ELi4ELi3EEES15_NSS_INS5_IJS16_S1K_EEENS5_IJS1K_SB_EEEEEEENS4_39AutoVectorizingCopyWithAssumedAlignmentILi128EEENS4_14SM90_TMA_STOREES21_S23_S23_EEEvvEEEEvNT_6ParamsE) ;  /* 0xffffff7402c87950 */ /* 0x000fea0003c3ffff */
.L_x_157:
[----:B------:R-:W-:-:S00]  /*88e0*/  BRA `(.L_x_157) ;  /* 0xfffffffc00fc7947 */ /* 0x000fc0000383ffff */
[----:B------:R-:W-:-:S00]  /*88f0*/  NOP ;  /* 0x0000000000007918 */ /* 0x000fc00000000000 */
        /* <DEDUP_REMOVED lines=8> */
.L_x_158:


//--------------------- .nv.global.init           --------------------------
	.section	.nv.global.init,"aw",@progbits
.nv.global.init:
	.type		$str$27,@object
	.size		$str$27,($str$28 - $str$27)
$str$27:
        /*0000*/ 	.byte	0x28, 0x61, 0x64, 0x64, 0x72, 0x65, 0x73, 0x73, 0x20, 0x26, 0x20, 0x6d, 0x61, 0x73, 0x6b, 0x29
        /*0010*/ 	.byte	0x20, 0x3d, 0x3d, 0x20, 0x30, 0x00
	.type		$str$28,@object
	.size		$str$28,($str$26 - $str$28)
$str$28:
        /*0016*/ 	.byte	0x2f, 0x74, 0x6d, 0x70, 0x2f, 0x63, 0x75, 0x74, 0x6c, 0x61, 0x73, 0x73, 0x5f, 0x73, 0x77, 0x65
        /*0026*/ 	.byte	0x65, 0x70, 0x5f, 0x73, 0x72, 0x63, 0x2f, 0x69, 0x6e, 0x63, 0x6c, 0x75, 0x64, 0x65, 0x2f, 0x63
        /*0036*/ 	.byte	0x75, 0x74, 0x65, 0x2f, 0x70, 0x6f, 0x69, 0x6e, 0x74, 0x65, 0x72, 0x5f, 0x66, 0x6c, 0x61, 0x67
        /*0046*/ 	.byte	0x67, 0x65, 0x64, 0x2e, 0x68, 0x70, 0x70, 0x00
	.type		$str$26,@object
	.size		$str$26,($str$25 - $str$26)
$str$26:
        /*004e*/ 	.byte	0x2f, 0x74, 0x6d, 0x70, 0x2f, 0x63, 0x75, 0x74, 0x6c, 0x61, 0x73, 0x73, 0x5f, 0x73, 0x77, 0x65
        /*005e*/ 	.byte	0x65, 0x70, 0x5f, 0x73, 0x72, 0x63, 0x2f, 0x69, 0x6e, 0x63, 0x6c, 0x75, 0x64, 0x65, 0x2f, 0x63
        /*006e*/ 	.byte	0x75, 0x74, 0x65, 0x2f, 0x61, 0x74, 0x6f, 0x6d, 0x2f, 0x63, 0x6f, 0x70, 0x79, 0x5f, 0x74, 0x72
        /*007e*/ 	.byte	0x61, 0x69, 0x74, 0x73, 0x5f, 0x73, 0x6d, 0x31, 0x30, 0x30, 0x2e, 0x68, 0x70, 0x70, 0x00
	.type		$str$25,@object
	.size		$str$25,(__unnamed_1 - $str$25)
$str$25:
        /*008d*/ 	.byte	0x28, 0x28, 0x75, 0x69, 0x6e, 0x74, 0x33, 0x32, 0x5f, 0x74, 0x28, 0x74, 0x68, 0x72, 0x65, 0x61
        /*009d*/ 	.byte	0x64, 0x49, 0x64, 0x78, 0x2e, 0x78, 0x29, 0x20, 0x2f, 0x20, 0x33, 0x32, 0x29, 0x20, 0x25, 0x20
        /*00ad*/ 	.byte	0x34, 0x29, 0x20, 0x3d, 0x3d, 0x20, 0x28, 0x28, 0x28, 0x74, 0x6d, 0x65, 0x6d, 0x5f, 0x61, 0x64
        /*00bd*/ 	.byte	0x64, 0x72, 0x20, 0x3e, 0x3e, 0x20, 0x31, 0x36, 0x29, 0x20, 0x2f, 0x20, 0x33, 0x32, 0x29, 0x20
        /*00cd*/ 	.byte	0x25, 0x20, 0x34, 0x29, 0x00
	.type		__unnamed_1,@object
	.size		__unnamed_1,(__unnamed_2 - __unnamed_1)
__unnamed_1:
        /*00d2*/ 	.byte	0x61, 0x75, 0x74, 0x6f, 0x20, 0x63, 0x75, 0x74, 0x65, 0x3a, 0x3a, 0x61, 0x73, 0x5f, 0x70, 0x6f
        /* <DEDUP_REMOVED lines=24> */
        /*0262*/ 	.byte	0x34, 0x30, 0x39, 0x36, 0x3e, 0x3e, 0x3e, 0x3e, 0x5d, 0x00
	.type		__unnamed_2,@object
	.size		__unnamed_2,(.L_2 - __unnamed_2)
__unnamed_2:
        /* <DEDUP_REMOVED lines=42> */
        /*050c*/ 	.byte	0x3e, 0x3e, 0x5d, 0x00
.L_2:


//--------------------- .nv.shared._ZN7cutlass13device_kernelINS_4gemm6kernel13GemmUniversalIN4cute5tupleIJiiiiEEENS1_10collective13CollectiveMmaINS1_35MainloopSm100TmaUmmaWarpSpecializedILi3ELi2ELi4ENS5_IJNS4_1CILi1EEENSA_ILi2EEESB_EEEEENS5_IJNSA_ILi128EEENSA_ILi64EEESF_EEENS_10bfloat16_tENS5_IJlSB_lEEESI_SJ_NS4_8TiledMMAINS4_8MMA_AtomIJNS4_20SM100_MMA_F16BF16_SSISI_SI_fLi128ELi64ELNS4_4UMMA5MajorE0ELSO_0ELNSN_7ScaleInE0ELSP_0EEEEEENS4_6LayoutINS5_IJSB_SB_SB_EEENS5_IJNSA_ILi0EEESU_SU_EEEEENS5_IJNS4_10UnderscoreESX_SX_EEEEENS4_23SM90_TMA_LOAD_MULTICASTENS4_14ComposedLayoutINS4_7SwizzleILi3ELi4ELi3EEENS4_18smem_ptr_flag_bitsILi16EEENSS_INS5_IJNSA_ILi8EEESG_EEENS5_IJSG_SB_EEEEEEEvNS4_8identityENS4_13SM90_TMA_LOADES1A_vS1B_EENS_8epilogue10collective18CollectiveEpilogueINS1E_23Sm100TmaWarpSpecializedILi3ELi2ELi32ELb1ELb0EEEJSH_NS5_IJNSS_ISF_SB_EENSS_INSA_ILi32EEESB_EEEEESI_SJ_SI_SJ_NS1E_6fusion15FusionCallbacksIS1I_NS1N_17LinearCombinationISI_fSI_fLNS_15FloatRoundStyleE2EEESH_S1M_JEEENS4_5SM1004TMEM4LOAD26SM100_TMEM_LOAD_32dp32b32xES1C_NS11_INS12_ILi2ELi4ELi3EEES15_NSS_INS5_IJS16_S1K_EEENS5_IJS1K_SB_EEEEEEENS4_39AutoVectorizingCopyWithAssumedAlignmentILi128EEENS4_14SM90_TMA_STOREES21_S23_S23_EEEvvEEEEvNT_6ParamsE --------------------------
	.section	.nv.shared._ZN7cutlass13device_kernelINS_4gemm6kernel13GemmUniversalIN4cute5tupleIJiiiiEEENS1_10collective13CollectiveMmaINS1_35MainloopSm100TmaUmmaWarpSpecializedILi3ELi2ELi4ENS5_IJNS4_1CILi1EEENSA_ILi2EEESB_EEEEENS5_IJNSA_ILi128EEENSA_ILi64EEESF_EEENS_10bfloat16_tENS5_IJlSB_lEEESI_SJ_NS4_8TiledMMAINS4_8MMA_AtomIJNS4_20SM100_MMA_F16BF16_SSISI_SI_fLi128ELi64ELNS4_4UMMA5MajorE0ELSO_0ELNSN_7ScaleInE0ELSP_0EEEEEENS4_6LayoutINS5_IJSB_SB_SB_EEENS5_IJNSA_ILi0EEESU_SU_EEEEENS5_IJNS4_10UnderscoreESX_SX_EEEEENS4_23SM90_TMA_LOAD_MULTICASTENS4_14ComposedLayoutINS4_7SwizzleILi3ELi4ELi3EEENS4_18smem_ptr_flag_bitsILi16EEENSS_INS5_IJNSA_ILi8EEESG_EEENS5_IJSG_SB_EEEEEEEvNS4_8identityENS4_13SM90_TMA_LOADES1A_vS1B_EENS_8epilogue10collective18CollectiveEpilogueINS1E_23Sm100TmaWarpSpecializedILi3ELi2ELi32ELb1ELb0EEEJSH_NS5_IJNSS_ISF_SB_EENSS_INSA_ILi32EEESB_EEEEESI_SJ_SI_SJ_NS1E_6fusion15FusionCallbacksIS1I_NS1N_17LinearCombinationISI_fSI_fLNS_15FloatRoundStyleE2EEESH_S1M_JEEENS4_5SM1004TMEM4LOAD26SM100_TMEM_LOAD_32dp32b32xES1C_NS11_INS12_ILi2ELi4ELi3EEES15_NSS_INS5_IJS16_S1K_EEENS5_IJS1K_SB_EEEEEEENS4_39AutoVectorizingCopyWithAssumedAlignmentILi128EEENS4_14SM90_TMA_STOREES21_S23_S23_EEEvvEEEEvNT_6ParamsE,"aw",@nobits
	.sectionflags	@""
	.align	16
	.zero		1024


//--------------------- .nv.shared.reserved.0     --------------------------
	.section	.nv.shared.reserved.0,"aw",@nobits
	.weak		__nv_reservedSMEM_offset_0_alias
	.size		__nv_reservedSMEM_offset_0_alias, 0, 64
	.other		__nv_reservedSMEM_offset_0_alias,@"STO_CUDA_RESERVED_SHARED STV_DEFAULT"
__nv_reservedSMEM_offset_0_alias:
	.zero		0
.nv.shared.reserved.0:
	.zero		64
	.weak		__nv_reservedSMEM_tcgen05_partition
	.type		__nv_reservedSMEM_tcgen05_partition,@object
	.size		__nv_reservedSMEM_tcgen05_partition,(.L_0 - __nv_reservedSMEM_tcgen05_partition)
__nv_reservedSMEM_tcgen05_partition:
	.zero		32
.L_0:


//--------------------- .nv.global                --------------------------
	.section	.nv.global,"aw",@nobits
.nv.global:
	.type		_ZN39_INTERNAL_ba7494eb_4_k_cu_d7df435a_75944cute1_E,@object
	.size		_ZN39_INTERNAL_ba7494eb_4_k_cu_d7df435a_75944cute1_E,(_ZN39_INTERNAL_ba7494eb_4_k_cu_d7df435a_75944cuda3std3__45__cpo6cbeginE - _ZN39_INTERNAL_ba7494eb_4_k_cu_d7df435a_75944cute1_E)
_ZN39_INTERNAL_ba7494eb_4_k_cu_d7df435a_75944cute1_E:
	.zero		1
	.type		_ZN39_INTERNAL_ba7494eb_4_k_cu_d7df435a_75944cuda3std3__45__cpo6cbeginE,@object
	.size		_ZN39_INTERNAL_ba7494eb_4_k_cu_d7df435a_75944cuda3std3__45__cpo6cbeginE,(_ZN39_INTERNAL_ba7494eb_4_k_cu_d7df435a_75944cuda3std3__48in_placeE - _ZN39_INTERNAL_ba7494eb_4_k_cu_d7df435a_75944cuda3std3__45__cpo6cbeginE)
_ZN39_INTERNAL_ba7494eb_4_k_cu_d7df435a_75944cuda3std3__45__cpo6cbeginE:
	.zero		1
	.type		_ZN39_INTERNAL_ba7494eb_4_k_cu_d7df435a_75944cuda3std3__48in_placeE,@object
	.size		_ZN39_INTERNAL_ba7494eb_4_k_cu_d7df435a_75944cuda3std3__48in_placeE,(_ZN39_INTERNAL_ba7494eb_4_k_cu_d7df435a_75944cuda3std6ranges3__45__cpo9iter_moveE - _ZN39_INTERNAL_ba7494eb_4_k_cu_d7df435a_75944cuda3std3__48in_placeE)
_ZN39_INTERNAL_ba7494eb_4_k_cu_d7df435a_75944cuda3std3__48in_placeE:
	.zero		1
	.type		_ZN39_INTERNAL_ba7494eb_4_k_cu_d7df435a_75944cuda3std6ranges3__45__cpo9iter_moveE,@object
	.size		_ZN39_INTERNAL_ba7494eb_4_k_cu_d7df435a_75944cuda3std6ranges3__45__cpo9iter_moveE,(_ZN39_INTERNAL_ba7494eb_4_k_cu_d7df435a_75944cuda3std3__45__cpo5beginE - _ZN39_INTERNAL_ba7494eb_4_k_cu_d7df435a_75944cuda3std6ranges3__45__cpo9iter_moveE)
_ZN39_INTERNAL_ba7494eb_4_k_cu_d7df435a_75944cuda3std6ranges3__45__cpo9iter_moveE:
	.zero		1
	.type		_ZN39_INTERNAL_ba7494eb_4_k_cu_d7df435a_75944cuda3std3__45__cpo5beginE,@object
	.size		_ZN39_INTERNAL_ba7494eb_4_k_cu_d7df435a_75944cuda3std3__45__cpo5beginE,(_ZN39_INTERNAL_ba7494eb_4_k_cu_d7df435a_75944cuda3std3__441_GLOBAL__N__ba7494eb_4_k_cu_d7df435a_75946ignoreE - _ZN39_INTERNAL_ba7494eb_4_k_cu_d7df435a_75944cuda3std3__45__cpo5beginE)
_ZN39_INTERNAL_ba7494eb_4_k_cu_d7df435a_75944cuda3std3__45__cpo5beginE:
	.zero		1
	.type		_ZN39_INTERNAL_ba7494eb_4_k_cu_d7df435a_75944cuda3std3__441_GLOBAL__N__ba7494eb_4_k_cu_d7df435a_75946ignoreE,@object
	.size		_ZN39_INTERNAL_ba7494eb_4_k_cu_d7df435a_75944cuda3std3__441_GLOBAL__N__ba7494eb_4_k_cu_d7df435a_75946ignoreE,(_ZN39_INTERNAL_ba7494eb_4_k_cu_d7df435a_75944cute7productE - _ZN39_INTERNAL_ba7494eb_4_k_cu_d7df435a_75944cuda3std3__441_GLOBAL__N__ba7494eb_4_k_cu_d7df435a_75946ignoreE)
_ZN39_INTERNAL_ba7494eb_4_k_cu_d7df435a_75944cuda3std3__441_GLOBAL__N__ba7494eb_4_k_cu_d7df435a_75946ignoreE:
	.zero		1
	.type		_ZN39_INTERNAL_ba7494eb_4_k_cu_d7df435a_75944cute7productE,@object
	.size		_ZN39_INTERNAL_ba7494eb_4_k_cu_d7df435a_75944cute7productE,(_ZN39_INTERNAL_ba7494eb_4_k_cu_d7df435a_75944cuda3std3__45__cpo3endE - _ZN39_INTERNAL_ba7494eb_4_k_cu_d7df435a_75944cute7productE)
_ZN39_INTERNAL_ba7494eb_4_k_cu_d7df435a_75944cute7productE:
	.zero		1
	.type		_ZN39_INTERNAL_ba7494eb_4_k_cu_d7df435a_75944cuda3std3__45__cpo3endE,@object
	.size		_ZN39_INTERNAL_ba7494eb_4_k_cu_d7df435a_75944cuda3std3__45__cpo3endE,(_ZN39_INTERNAL_ba7494eb_4_k_cu_d7df435a_75944cuda3std3__419piecewise_constructE - _ZN39_INTERNAL_ba7494eb_4_k_cu_d7df435a_75944cuda3std3__45__cpo3endE)
_ZN39_INTERNAL_ba7494eb_4_k_cu_d7df435a_75944cuda3std3__45__cpo3endE:
	.zero		1
	.type		_ZN39_INTERNAL_ba7494eb_4_k_cu_d7df435a_75944cuda3std3__419piecewise_constructE,@object
	.size		_ZN39_INTERNAL_ba7494eb_4_k_cu_d7df435a_75944cuda3std3__419piecewise_constructE,(_ZN39_INTERNAL_ba7494eb_4_k_cu_d7df435a_75944cuda3std3__45__cpo4cendE - _ZN39_INTERNAL_ba7494eb_4_k_cu_d7df435a_75944cuda3std3__419piecewise_constructE)
_ZN39_INTERNAL_ba7494eb_4_k_cu_d7df435a_75944cuda3std3__419piecewise_constructE:
	.zero		1
	.type		_ZN39_INTERNAL_ba7494eb_4_k_cu_d7df435a_75944cuda3std3__45__cpo4cendE,@object
	.size		_ZN39_INTERNAL_ba7494eb_4_k_cu_d7df435a_75944cuda3std3__45__cpo4cendE,(_ZN39_INTERNAL_ba7494eb_4_k_cu_d7df435a_75944cuda3std6ranges3__45__cpo4swapE - _ZN39_INTERNAL_ba7494eb_4_k_cu_d7df435a_75944cuda3std3__45__cpo4cendE)
_ZN39_INTERNAL_ba7494eb_4_k_cu_d7df435a_75944cuda3std3__45__cpo4cendE:
	.zero		1
	.type		_ZN39_INTERNAL_ba7494eb_4_k_cu_d7df435a_75944cuda3std6ranges3__45__cpo4swapE,@object
	.size		_ZN39_INTERNAL_ba7494eb_4_k_cu_d7df435a_75944cuda3std6ranges3__45__cpo4swapE,(.L_10 - _ZN39_INTERNAL_ba7494eb_4_k_cu_d7df435a_75944cuda3std6ranges3__45__cpo4swapE)
_ZN39_INTERNAL_ba7494eb_4_k_cu_d7df435a_75944cuda3std6ranges3__45__cpo4swapE:
	.zero		1
.L_10:


//--------------------- .nv.constant0._ZN7cutlass13device_kernelINS_4gemm6kernel13GemmUniversalIN4cute5tupleIJiiiiEEENS1_10collective13CollectiveMmaINS1_35MainloopSm100TmaUmmaWarpSpecializedILi3ELi2ELi4ENS5_IJNS4_1CILi1EEENSA_ILi2EEESB_EEEEENS5_IJNSA_ILi128EEENSA_ILi64EEESF_EEENS_10bfloat16_tENS5_IJlSB_lEEESI_SJ_NS4_8TiledMMAINS4_8MMA_AtomIJNS4_20SM100_MMA_F16BF16_SSISI_SI_fLi128ELi64ELNS4_4UMMA5MajorE0ELSO_0ELNSN_7ScaleInE0ELSP_0EEEEEENS4_6LayoutINS5_IJSB_SB_SB_EEENS5_IJNSA_ILi0EEESU_SU_EEEEENS5_IJNS4_10UnderscoreESX_SX_EEEEENS4_23SM90_TMA_LOAD_MULTICASTENS4_14ComposedLayoutINS4_7SwizzleILi3ELi4ELi3EEENS4_18smem_ptr_flag_bitsILi16EEENSS_INS5_IJNSA_ILi8EEESG_EEENS5_IJSG_SB_EEEEEEEvNS4_8identityENS4_13SM90_TMA_LOADES1A_vS1B_EENS_8epilogue10collective18CollectiveEpilogueINS1E_23Sm100TmaWarpSpecializedILi3ELi2ELi32ELb1ELb0EEEJSH_NS5_IJNSS_ISF_SB_EENSS_INSA_ILi32EEESB_EEEEESI_SJ_SI_SJ_NS1E_6fusion15FusionCallbacksIS1I_NS1N_17LinearCombinationISI_fSI_fLNS_15FloatRoundStyleE2EEESH_S1M_JEEENS4_5SM1004TMEM4LOAD26SM100_TMEM_LOAD_32dp32b32xES1C_NS11_INS12_ILi2ELi4ELi3EEES15_NSS_INS5_IJS16_S1K_EEENS5_IJS1K_SB_EEEEEEENS4_39AutoVectorizingCopyWithAssumedAlignmentILi128EEENS4_14SM90_TMA_STOREES21_S23_S23_EEEvvEEEEvNT_6ParamsE --------------------------
	.section	.nv.constant0._ZN7cutlass13device_kernelINS_4gemm6kernel13GemmUniversalIN4cute5tupleIJiiiiEEENS1_10collective13CollectiveMmaINS1_35MainloopSm100TmaUmmaWarpSpecializedILi3ELi2ELi4ENS5_IJNS4_1CILi1EEENSA_ILi2EEESB_EEEEENS5_IJNSA_ILi128EEENSA_ILi64EEESF_EEENS_10bfloat16_tENS5_IJlSB_lEEESI_SJ_NS4_8TiledMMAINS4_8MMA_AtomIJNS4_20SM100_MMA_F16BF16_SSISI_SI_fLi128ELi64ELNS4_4UMMA5MajorE0ELSO_0ELNSN_7ScaleInE0ELSP_0EEEEEENS4_6LayoutINS5_IJSB_SB_SB_EEENS5_IJNSA_ILi0EEESU_SU_EEEEENS5_IJNS4_10UnderscoreESX_SX_EEEEENS4_23SM90_TMA_LOAD_MULTICASTENS4_14ComposedLayoutINS4_7SwizzleILi3ELi4ELi3EEENS4_18smem_ptr_flag_bitsILi16EEENSS_INS5_IJNSA_ILi8EEESG_EEENS5_IJSG_SB_EEEEEEEvNS4_8identityENS4_13SM90_TMA_LOADES1A_vS1B_EENS_8epilogue10collective18CollectiveEpilogueINS1E_23Sm100TmaWarpSpecializedILi3ELi2ELi32ELb1ELb0EEEJSH_NS5_IJNSS_ISF_SB_EENSS_INSA_ILi32EEESB_EEEEESI_SJ_SI_SJ_NS1E_6fusion15FusionCallbacksIS1I_NS1N_17LinearCombinationISI_fSI_fLNS_15FloatRoundStyleE2EEESH_S1M_JEEENS4_5SM1004TMEM4LOAD26SM100_TMEM_LOAD_32dp32b32xES1C_NS11_INS12_ILi2ELi4ELi3EEES15_NSS_INS5_IJS16_S1K_EEENS5_IJS1K_SB_EEEEEEENS4_39AutoVectorizingCopyWithAssumedAlignmentILi128EEENS4_14SM90_TMA_STOREES21_S23_S23_EEEvvEEEEvNT_6ParamsE,"a",@progbits
	.sectionflags	@""
	.align	4
.nv.constant0._ZN7cutlass13device_kernelINS_4gemm6kernel13GemmUniversalIN4cute5tupleIJiiiiEEENS1_10collective13CollectiveMmaINS1_35MainloopSm100TmaUmmaWarpSpecializedILi3ELi2ELi4ENS5_IJNS4_1CILi1EEENSA_ILi2EEESB_EEEEENS5_IJNSA_ILi128EEENSA_ILi64EEESF_EEENS_10bfloat16_tENS5_IJlSB_lEEESI_SJ_NS4_8TiledMMAINS4_8MMA_AtomIJNS4_20SM100_MMA_F16BF16_SSISI_SI_fLi128ELi64ELNS4_4UMMA5MajorE0ELSO_0ELNSN_7ScaleInE0ELSP_0EEEEEENS4_6LayoutINS5_IJSB_SB_SB_EEENS5_IJNSA_ILi0EEESU_SU_EEEEENS5_IJNS4_10UnderscoreESX_SX_EEEEENS4_23SM90_TMA_LOAD_MULTICASTENS4_14ComposedLayoutINS4_7SwizzleILi3ELi4ELi3EEENS4_18smem_ptr_flag_bitsILi16EEENSS_INS5_IJNSA_ILi8EEESG_EEENS5_IJSG_SB_EEEEEEEvNS4_8identityENS4_13SM90_TMA_LOADES1A_vS1B_EENS_8epilogue10collective18CollectiveEpilogueINS1E_23Sm100TmaWarpSpecializedILi3ELi2ELi32ELb1ELb0EEEJSH_NS5_IJNSS_ISF_SB_EENSS_INSA_ILi32EEESB_EEEEESI_SJ_SI_SJ_NS1E_6fusion15FusionCallbacksIS1I_NS1N_17LinearCombinationISI_fSI_fLNS_15FloatRoundStyleE2EEESH_S1M_JEEENS4_5SM1004TMEM4LOAD26SM100_TMEM_LOAD_32dp32b32xES1C_NS11_INS12_ILi2ELi4ELi3EEES15_NSS_INS5_IJS16_S1K_EEENS5_IJS1K_SB_EEEEEEENS4_39AutoVectorizingCopyWithAssumedAlignmentILi128EEENS4_14SM90_TMA_STOREES21_S23_S23_EEEvvEEEEvNT_6ParamsE:
	.zero		2944


//--------------------- SYMBOLS --------------------------

	.type		.nv.reservedSmem.offset0,@object
	.size		.nv.reservedSmem.offset0,0x4
	.type		.nv.reservedSmem.cap,@object
	.size		.nv.reservedSmem.cap,0x4
	.type		__assertfail,@function
